//
// Generated by NVIDIA NVVM Compiler
//
// Compiler Build ID: CL-36424714
// Cuda compilation tools, release 13.0, V13.0.88
// Based on NVVM 20.0.0
//

.version 9.0
.target sm_100
.address_size 64

	// .globl	_Z13gaussian_utilPhfiiiPfS0_Ps

.visible .entry _Z13gaussian_utilPhfiiiPfS0_Ps(
	.param .u64 .ptr .align 1 _Z13gaussian_utilPhfiiiPfS0_Ps_param_0,
	.param .f32 _Z13gaussian_utilPhfiiiPfS0_Ps_param_1,
	.param .u32 _Z13gaussian_utilPhfiiiPfS0_Ps_param_2,
	.param .u32 _Z13gaussian_utilPhfiiiPfS0_Ps_param_3,
	.param .u32 _Z13gaussian_utilPhfiiiPfS0_Ps_param_4,
	.param .u64 .ptr .align 1 _Z13gaussian_utilPhfiiiPfS0_Ps_param_5,
	.param .u64 .ptr .align 1 _Z13gaussian_utilPhfiiiPfS0_Ps_param_6,
	.param .u64 .ptr .align 1 _Z13gaussian_utilPhfiiiPfS0_Ps_param_7
)
{
	.reg .pred 	%p<126>;
	.reg .b16 	%rs<17>;
	.reg .b32 	%r<230>;
	.reg .b32 	%f<313>;
	.reg .b64 	%rd<83>;

	ld.param.u64 	%rd14, [_Z13gaussian_utilPhfiiiPfS0_Ps_param_0];
	ld.param.u32 	%r106, [_Z13gaussian_utilPhfiiiPfS0_Ps_param_2];
	ld.param.u32 	%r107, [_Z13gaussian_utilPhfiiiPfS0_Ps_param_3];
	ld.param.u32 	%r108, [_Z13gaussian_utilPhfiiiPfS0_Ps_param_4];
	ld.param.u64 	%rd15, [_Z13gaussian_utilPhfiiiPfS0_Ps_param_5];
	ld.param.u64 	%rd16, [_Z13gaussian_utilPhfiiiPfS0_Ps_param_6];
	ld.param.u64 	%rd17, [_Z13gaussian_utilPhfiiiPfS0_Ps_param_7];
	cvta.to.global.u64 	%rd1, %rd14;
	cvta.to.global.u64 	%rd2, %rd17;
	cvta.to.global.u64 	%rd3, %rd15;
	cvta.to.global.u64 	%rd4, %rd16;
	mov.u32 	%r109, %ctaid.x;
	mov.u32 	%r110, %ntid.x;
	mov.u32 	%r111, %tid.x;
	mad.lo.s32 	%r210, %r109, %r110, %r111;
	mov.u32 	%r112, %ctaid.y;
	mov.u32 	%r113, %ntid.y;
	mov.u32 	%r114, %tid.y;
	mad.lo.s32 	%r2, %r112, %r113, %r114;
	mov.u32 	%r115, %nctaid.x;
	mul.lo.s32 	%r3, %r110, %r115;
	mov.u32 	%r116, %nctaid.y;
	mul.lo.s32 	%r4, %r113, %r116;
	shr.u32 	%r117, %r106, 31;
	add.s32 	%r118, %r106, %r117;
	shr.s32 	%r5, %r118, 1;
	setp.ge.s32 	%p1, %r2, %r107;
	@%p1 bra 	$L__BB0_52;
	setp.gt.s32 	%p2, %r106, -2;
	neg.s32 	%r6, %r5;
	@%p2 bra 	$L__BB0_7;
	mov.f32 	%f186, 0f00000000;
	div.rn.f32 	%f1, %f186, 0f00000000;
	mov.u32 	%r202, %r2;
$L__BB0_3:
	setp.lt.s32 	%p58, %r210, %r108;
	@%p58 bra 	$L__BB0_5;
$L__BB0_4:
	add.s32 	%r202, %r202, %r4;
	setp.lt.s32 	%p60, %r202, %r107;
	@%p60 bra 	$L__BB0_3;
	bra.uni 	$L__BB0_52;
$L__BB0_5:
	mul.lo.s32 	%r9, %r202, %r108;
	mov.u32 	%r203, %r210;
$L__BB0_6:
	add.s32 	%r142, %r203, %r9;
	mul.wide.s32 	%rd30, %r142, 4;
	add.s64 	%rd31, %rd4, %rd30;
	st.global.f32 	[%rd31], %f1;
	add.s32 	%r203, %r203, %r3;
	setp.lt.s32 	%p59, %r203, %r108;
	@%p59 bra 	$L__BB0_6;
	bra.uni 	$L__BB0_4;
$L__BB0_7:
	abs.s32 	%r119, %r5;
	add.s32 	%r12, %r5, %r119;
	add.s32 	%r120, %r12, 1;
	and.b32  	%r13, %r120, 7;
	add.s32 	%r14, %r13, -1;
	and.b32  	%r15, %r120, 3;
	and.b32  	%r16, %r120, -8;
	and.b32  	%r17, %r12, 1;
	mov.u32 	%r204, %r2;
$L__BB0_8:
	setp.ge.s32 	%p3, %r210, %r108;
	@%p3 bra 	$L__BB0_51;
	mul.lo.s32 	%r19, %r204, %r108;
	mov.u32 	%r205, %r210;
$L__BB0_10:
	setp.lt.u32 	%p4, %r12, 7;
	mov.f32 	%f228, 0f00000000;
	mov.u32 	%r207, %r6;
	mov.f32 	%f227, %f228;
	@%p4 bra 	$L__BB0_29;
	mov.f32 	%f228, 0f00000000;
	mov.u32 	%r207, %r6;
$L__BB0_12:
	.pragma "nounroll";
	add.s32 	%r22, %r207, %r205;
	setp.lt.s32 	%p5, %r22, 0;
	setp.ge.s32 	%p6, %r22, %r108;
	add.s32 	%r121, %r207, %r5;
	mul.wide.s32 	%rd18, %r121, 4;
	add.s64 	%rd5, %rd3, %rd18;
	add.s32 	%r122, %r22, %r19;
	cvt.s64.s32 	%rd19, %r122;
	add.s64 	%rd6, %rd1, %rd19;
	or.pred  	%p7, %p5, %p6;
	@%p7 bra 	$L__BB0_14;
	ld.global.u8 	%rs2, [%rd6];
	cvt.rn.f32.u16 	%f153, %rs2;
	ld.global.f32 	%f154, [%rd5];
	fma.rn.f32 	%f227, %f154, %f153, %f227;
	add.f32 	%f228, %f228, %f154;
$L__BB0_14:
	add.s32 	%r123, %r22, 1;
	setp.lt.s32 	%p8, %r123, 0;
	setp.ge.s32 	%p9, %r123, %r108;
	or.pred  	%p10, %p8, %p9;
	@%p10 bra 	$L__BB0_16;
	ld.global.u8 	%rs3, [%rd6+1];
	cvt.rn.f32.u16 	%f155, %rs3;
	ld.global.f32 	%f156, [%rd5+4];
	fma.rn.f32 	%f227, %f156, %f155, %f227;
	add.f32 	%f228, %f228, %f156;
$L__BB0_16:
	add.s32 	%r124, %r22, 2;
	setp.lt.s32 	%p11, %r124, 0;
	setp.ge.s32 	%p12, %r124, %r108;
	or.pred  	%p13, %p11, %p12;
	@%p13 bra 	$L__BB0_18;
	ld.global.u8 	%rs4, [%rd6+2];
	cvt.rn.f32.u16 	%f157, %rs4;
	ld.global.f32 	%f158, [%rd5+8];
	fma.rn.f32 	%f227, %f158, %f157, %f227;
	add.f32 	%f228, %f228, %f158;
$L__BB0_18:
	add.s32 	%r125, %r22, 3;
	setp.lt.s32 	%p14, %r125, 0;
	setp.ge.s32 	%p15, %r125, %r108;
	or.pred  	%p16, %p14, %p15;
	@%p16 bra 	$L__BB0_20;
	ld.global.u8 	%rs5, [%rd6+3];
	cvt.rn.f32.u16 	%f159, %rs5;
	ld.global.f32 	%f160, [%rd5+12];
	fma.rn.f32 	%f227, %f160, %f159, %f227;
	add.f32 	%f228, %f228, %f160;
$L__BB0_20:
	add.s32 	%r126, %r22, 4;
	setp.lt.s32 	%p17, %r126, 0;
	setp.ge.s32 	%p18, %r126, %r108;
	or.pred  	%p19, %p17, %p18;
	@%p19 bra 	$L__BB0_22;
	ld.global.u8 	%rs6, [%rd6+4];
	cvt.rn.f32.u16 	%f161, %rs6;
	ld.global.f32 	%f162, [%rd5+16];
	fma.rn.f32 	%f227, %f162, %f161, %f227;
	add.f32 	%f228, %f228, %f162;
$L__BB0_22:
	add.s32 	%r127, %r22, 5;
	setp.lt.s32 	%p20, %r127, 0;
	setp.ge.s32 	%p21, %r127, %r108;
	or.pred  	%p22, %p20, %p21;
	@%p22 bra 	$L__BB0_24;
	ld.global.u8 	%rs7, [%rd6+5];
	cvt.rn.f32.u16 	%f163, %rs7;
	ld.global.f32 	%f164, [%rd5+20];
	fma.rn.f32 	%f227, %f164, %f163, %f227;
	add.f32 	%f228, %f228, %f164;
$L__BB0_24:
	add.s32 	%r128, %r22, 6;
	setp.lt.s32 	%p23, %r128, 0;
	setp.ge.s32 	%p24, %r128, %r108;
	or.pred  	%p25, %p23, %p24;
	@%p25 bra 	$L__BB0_26;
	ld.global.u8 	%rs8, [%rd6+6];
	cvt.rn.f32.u16 	%f165, %rs8;
	ld.global.f32 	%f166, [%rd5+24];
	fma.rn.f32 	%f227, %f166, %f165, %f227;
	add.f32 	%f228, %f228, %f166;
$L__BB0_26:
	add.s32 	%r129, %r22, 7;
	setp.lt.s32 	%p26, %r129, 0;
	setp.ge.s32 	%p27, %r129, %r108;
	or.pred  	%p28, %p26, %p27;
	@%p28 bra 	$L__BB0_28;
	ld.global.u8 	%rs9, [%rd6+7];
	cvt.rn.f32.u16 	%f167, %rs9;
	ld.global.f32 	%f168, [%rd5+28];
	fma.rn.f32 	%f227, %f168, %f167, %f227;
	add.f32 	%f228, %f228, %f168;
$L__BB0_28:
	add.s32 	%r207, %r207, 8;
	add.s32 	%r130, %r207, %r5;
	setp.ne.s32 	%p29, %r130, %r16;
	@%p29 bra 	$L__BB0_12;
$L__BB0_29:
	setp.eq.s32 	%p30, %r13, 0;
	@%p30 bra 	$L__BB0_50;
	setp.lt.u32 	%p31, %r14, 3;
	@%p31 bra 	$L__BB0_40;
	add.s32 	%r25, %r207, %r205;
	setp.lt.s32 	%p32, %r25, 0;
	setp.ge.s32 	%p33, %r25, %r108;
	add.s32 	%r131, %r207, %r5;
	mul.wide.s32 	%rd20, %r131, 4;
	add.s64 	%rd7, %rd3, %rd20;
	add.s32 	%r132, %r25, %r19;
	cvt.s64.s32 	%rd21, %r132;
	add.s64 	%rd8, %rd1, %rd21;
	or.pred  	%p34, %p32, %p33;
	@%p34 bra 	$L__BB0_33;
	ld.global.u8 	%rs10, [%rd8];
	cvt.rn.f32.u16 	%f170, %rs10;
	ld.global.f32 	%f171, [%rd7];
	fma.rn.f32 	%f227, %f171, %f170, %f227;
	add.f32 	%f228, %f228, %f171;
$L__BB0_33:
	add.s32 	%r133, %r25, 1;
	setp.lt.s32 	%p35, %r133, 0;
	setp.ge.s32 	%p36, %r133, %r108;
	or.pred  	%p37, %p35, %p36;
	@%p37 bra 	$L__BB0_35;
	ld.global.u8 	%rs11, [%rd8+1];
	cvt.rn.f32.u16 	%f172, %rs11;
	ld.global.f32 	%f173, [%rd7+4];
	fma.rn.f32 	%f227, %f173, %f172, %f227;
	add.f32 	%f228, %f228, %f173;
$L__BB0_35:
	add.s32 	%r134, %r25, 2;
	setp.lt.s32 	%p38, %r134, 0;
	setp.ge.s32 	%p39, %r134, %r108;
	or.pred  	%p40, %p38, %p39;
	@%p40 bra 	$L__BB0_37;
	ld.global.u8 	%rs12, [%rd8+2];
	cvt.rn.f32.u16 	%f174, %rs12;
	ld.global.f32 	%f175, [%rd7+8];
	fma.rn.f32 	%f227, %f175, %f174, %f227;
	add.f32 	%f228, %f228, %f175;
$L__BB0_37:
	add.s32 	%r135, %r25, 3;
	setp.lt.s32 	%p41, %r135, 0;
	setp.ge.s32 	%p42, %r135, %r108;
	or.pred  	%p43, %p41, %p42;
	@%p43 bra 	$L__BB0_39;
	ld.global.u8 	%rs13, [%rd8+3];
	cvt.rn.f32.u16 	%f176, %rs13;
	ld.global.f32 	%f177, [%rd7+12];
	fma.rn.f32 	%f227, %f177, %f176, %f227;
	add.f32 	%f228, %f228, %f177;
$L__BB0_39:
	add.s32 	%r207, %r207, 4;
$L__BB0_40:
	setp.eq.s32 	%p44, %r15, 0;
	@%p44 bra 	$L__BB0_50;
	setp.eq.s32 	%p45, %r15, 1;
	@%p45 bra 	$L__BB0_47;
	add.s32 	%r28, %r207, %r205;
	setp.lt.s32 	%p46, %r28, 0;
	setp.ge.s32 	%p47, %r28, %r108;
	add.s32 	%r136, %r207, %r5;
	mul.wide.s32 	%rd22, %r136, 4;
	add.s64 	%rd9, %rd3, %rd22;
	add.s32 	%r137, %r28, %r19;
	cvt.s64.s32 	%rd23, %r137;
	add.s64 	%rd10, %rd1, %rd23;
	or.pred  	%p48, %p46, %p47;
	@%p48 bra 	$L__BB0_44;
	ld.global.u8 	%rs14, [%rd10];
	cvt.rn.f32.u16 	%f179, %rs14;
	ld.global.f32 	%f180, [%rd9];
	fma.rn.f32 	%f227, %f180, %f179, %f227;
	add.f32 	%f228, %f228, %f180;
$L__BB0_44:
	add.s32 	%r138, %r28, 1;
	setp.lt.s32 	%p49, %r138, 0;
	setp.ge.s32 	%p50, %r138, %r108;
	or.pred  	%p51, %p49, %p50;
	@%p51 bra 	$L__BB0_46;
	ld.global.u8 	%rs15, [%rd10+1];
	cvt.rn.f32.u16 	%f181, %rs15;
	ld.global.f32 	%f182, [%rd9+4];
	fma.rn.f32 	%f227, %f182, %f181, %f227;
	add.f32 	%f228, %f228, %f182;
$L__BB0_46:
	add.s32 	%r207, %r207, 2;
$L__BB0_47:
	setp.ne.s32 	%p52, %r17, 0;
	@%p52 bra 	$L__BB0_50;
	add.s32 	%r31, %r207, %r205;
	setp.lt.s32 	%p53, %r31, 0;
	setp.ge.s32 	%p54, %r31, %r108;
	or.pred  	%p55, %p53, %p54;
	@%p55 bra 	$L__BB0_50;
	add.s32 	%r139, %r31, %r19;
	cvt.s64.s32 	%rd24, %r139;
	add.s64 	%rd25, %rd1, %rd24;
	ld.global.u8 	%rs16, [%rd25];
	cvt.rn.f32.u16 	%f183, %rs16;
	add.s32 	%r140, %r207, %r5;
	mul.wide.s32 	%rd26, %r140, 4;
	add.s64 	%rd27, %rd3, %rd26;
	ld.global.f32 	%f184, [%rd27];
	fma.rn.f32 	%f227, %f184, %f183, %f227;
	add.f32 	%f228, %f228, %f184;
$L__BB0_50:
	div.rn.f32 	%f185, %f227, %f228;
	add.s32 	%r141, %r205, %r19;
	mul.wide.s32 	%rd28, %r141, 4;
	add.s64 	%rd29, %rd4, %rd28;
	st.global.f32 	[%rd29], %f185;
	add.s32 	%r205, %r205, %r3;
	setp.lt.s32 	%p56, %r205, %r108;
	@%p56 bra 	$L__BB0_10;
$L__BB0_51:
	add.s32 	%r204, %r204, %r4;
	setp.lt.s32 	%p57, %r204, %r107;
	@%p57 bra 	$L__BB0_8;
$L__BB0_52:
	bar.sync 	0;
	setp.ge.s32 	%p61, %r210, %r108;
	@%p61 bra 	$L__BB0_109;
	setp.gt.s32 	%p62, %r106, -2;
	neg.s32 	%r34, %r5;
	@%p62 bra 	$L__BB0_63;
	add.s32 	%r35, %r2, %r4;
	max.s32 	%r186, %r107, %r35;
	setp.lt.s32 	%p118, %r35, %r107;
	selp.u32 	%r187, 1, 0, %p118;
	add.s32 	%r188, %r35, %r187;
	sub.s32 	%r189, %r186, %r188;
	div.u32 	%r190, %r189, %r4;
	add.s32 	%r36, %r190, %r187;
	mov.f32 	%f223, 0f00000000;
	div.rn.f32 	%f224, %f223, 0f00000000;
	cvt.rzi.s32.f32 	%r191, %f224;
	cvt.u16.u32 	%rs1, %r191;
	and.b32  	%r37, %r36, 3;
	mul.lo.s32 	%r38, %r2, %r108;
	mul.lo.s32 	%r39, %r35, %r108;
	add.s32 	%r40, %r35, %r4;
	mul.lo.s32 	%r41, %r40, %r108;
	add.s32 	%r42, %r40, %r4;
$L__BB0_55:
	setp.lt.s32 	%p119, %r2, %r107;
	@%p119 bra 	$L__BB0_57;
$L__BB0_56:
	add.s32 	%r210, %r210, %r3;
	setp.lt.s32 	%p125, %r210, %r108;
	@%p125 bra 	$L__BB0_55;
	bra.uni 	$L__BB0_109;
$L__BB0_57:
	setp.eq.s32 	%p120, %r37, 3;
	mov.u32 	%r211, %r2;
	@%p120 bra 	$L__BB0_61;
	setp.eq.s32 	%p121, %r37, 0;
	add.s32 	%r192, %r38, %r210;
	mul.wide.s32 	%rd69, %r192, 2;
	add.s64 	%rd70, %rd2, %rd69;
	st.global.u16 	[%rd70], %rs1;
	mov.u32 	%r211, %r35;
	@%p121 bra 	$L__BB0_61;
	setp.eq.s32 	%p122, %r37, 1;
	add.s32 	%r193, %r39, %r210;
	mul.wide.s32 	%rd71, %r193, 2;
	add.s64 	%rd72, %rd2, %rd71;
	st.global.u16 	[%rd72], %rs1;
	mov.u32 	%r211, %r40;
	@%p122 bra 	$L__BB0_61;
	add.s32 	%r194, %r41, %r210;
	mul.wide.s32 	%rd73, %r194, 2;
	add.s64 	%rd74, %rd2, %rd73;
	st.global.u16 	[%rd74], %rs1;
	mov.u32 	%r211, %r42;
$L__BB0_61:
	setp.lt.u32 	%p123, %r36, 3;
	@%p123 bra 	$L__BB0_56;
$L__BB0_62:
	mad.lo.s32 	%r195, %r211, %r108, %r210;
	mul.wide.s32 	%rd75, %r195, 2;
	add.s64 	%rd76, %rd2, %rd75;
	st.global.u16 	[%rd76], %rs1;
	add.s32 	%r196, %r211, %r4;
	mad.lo.s32 	%r197, %r196, %r108, %r210;
	mul.wide.s32 	%rd77, %r197, 2;
	add.s64 	%rd78, %rd2, %rd77;
	st.global.u16 	[%rd78], %rs1;
	add.s32 	%r198, %r196, %r4;
	mad.lo.s32 	%r199, %r198, %r108, %r210;
	mul.wide.s32 	%rd79, %r199, 2;
	add.s64 	%rd80, %rd2, %rd79;
	st.global.u16 	[%rd80], %rs1;
	add.s32 	%r200, %r198, %r4;
	mad.lo.s32 	%r201, %r200, %r108, %r210;
	mul.wide.s32 	%rd81, %r201, 2;
	add.s64 	%rd82, %rd2, %rd81;
	st.global.u16 	[%rd82], %rs1;
	add.s32 	%r211, %r200, %r4;
	setp.lt.s32 	%p124, %r211, %r107;
	@%p124 bra 	$L__BB0_62;
	bra.uni 	$L__BB0_56;
$L__BB0_63:
	abs.s32 	%r143, %r5;
	add.s32 	%r48, %r5, %r143;
	add.s32 	%r144, %r48, 1;
	and.b32  	%r49, %r144, 7;
	add.s32 	%r50, %r49, -1;
	and.b32  	%r51, %r144, 3;
	and.b32  	%r52, %r48, 1;
	sub.s32 	%r53, 3, %r5;
	max.s32 	%r145, %r5, %r34;
	add.s32 	%r146, %r5, %r145;
	add.s32 	%r147, %r146, 1;
	and.b32  	%r148, %r147, -8;
	neg.s32 	%r54, %r148;
	shl.b32 	%r55, %r108, 3;
	sub.s32 	%r56, 5, %r5;
	sub.s32 	%r57, 4, %r5;
	sub.s32 	%r58, 2, %r5;
	sub.s32 	%r59, 1, %r5;
$L__BB0_64:
	setp.ge.s32 	%p63, %r2, %r107;
	@%p63 bra 	$L__BB0_108;
	mov.u32 	%r214, %r2;
$L__BB0_66:
	setp.lt.u32 	%p64, %r48, 7;
	mad.lo.s32 	%r62, %r214, %r108, %r210;
	mov.f32 	%f312, 0f00000000;
	mov.u32 	%r228, %r34;
	mov.f32 	%f311, %f312;
	@%p64 bra 	$L__BB0_86;
	sub.s32 	%r150, %r214, %r5;
	add.s32 	%r151, %r150, 7;
	mad.lo.s32 	%r224, %r108, %r151, %r210;
	add.s32 	%r152, %r150, 6;
	mad.lo.s32 	%r223, %r108, %r152, %r210;
	add.s32 	%r153, %r56, %r214;
	mad.lo.s32 	%r222, %r108, %r153, %r210;
	add.s32 	%r154, %r57, %r214;
	mad.lo.s32 	%r221, %r108, %r154, %r210;
	add.s32 	%r155, %r53, %r214;
	mad.lo.s32 	%r220, %r108, %r155, %r210;
	add.s32 	%r156, %r58, %r214;
	mad.lo.s32 	%r219, %r108, %r156, %r210;
	add.s32 	%r157, %r59, %r214;
	mad.lo.s32 	%r218, %r108, %r157, %r210;
	add.s32 	%r215, %r34, %r214;
	mad.lo.s32 	%r216, %r108, %r215, %r210;
	mov.f32 	%f312, 0f00000000;
	mov.b32 	%r217, 3;
	mov.u32 	%r225, %r54;
	mov.u32 	%r226, %r53;
$L__BB0_68:
	.pragma "nounroll";
	setp.lt.s32 	%p65, %r215, 0;
	setp.ge.s32 	%p66, %r215, %r107;
	add.s32 	%r158, %r217, -3;
	mul.wide.s32 	%rd32, %r158, 4;
	add.s64 	%rd11, %rd3, %rd32;
	or.pred  	%p67, %p65, %p66;
	@%p67 bra 	$L__BB0_70;
	mul.wide.s32 	%rd33, %r216, 4;
	add.s64 	%rd34, %rd4, %rd33;
	ld.global.f32 	%f190, [%rd34];
	ld.global.f32 	%f191, [%rd11];
	fma.rn.f32 	%f311, %f190, %f191, %f311;
	add.f32 	%f312, %f312, %f191;
$L__BB0_70:
	add.s32 	%r159, %r215, 1;
	setp.lt.s32 	%p68, %r159, 0;
	setp.ge.s32 	%p69, %r159, %r107;
	or.pred  	%p70, %p68, %p69;
	@%p70 bra 	$L__BB0_72;
	mul.wide.s32 	%rd35, %r218, 4;
	add.s64 	%rd36, %rd4, %rd35;
	ld.global.f32 	%f192, [%rd36];
	ld.global.f32 	%f193, [%rd11+4];
	fma.rn.f32 	%f311, %f192, %f193, %f311;
	add.f32 	%f312, %f312, %f193;
$L__BB0_72:
	add.s32 	%r160, %r215, 2;
	setp.lt.s32 	%p71, %r160, 0;
	setp.ge.s32 	%p72, %r160, %r107;
	or.pred  	%p73, %p71, %p72;
	@%p73 bra 	$L__BB0_74;
	mul.wide.s32 	%rd37, %r219, 4;
	add.s64 	%rd38, %rd4, %rd37;
	ld.global.f32 	%f194, [%rd38];
	ld.global.f32 	%f195, [%rd11+8];
	fma.rn.f32 	%f311, %f194, %f195, %f311;
	add.f32 	%f312, %f312, %f195;
$L__BB0_74:
	add.s32 	%r161, %r215, 3;
	setp.lt.s32 	%p74, %r161, 0;
	setp.ge.s32 	%p75, %r161, %r107;
	or.pred  	%p76, %p74, %p75;
	@%p76 bra 	$L__BB0_76;
	mul.wide.s32 	%rd39, %r220, 4;
	add.s64 	%rd40, %rd4, %rd39;
	ld.global.f32 	%f196, [%rd40];
	ld.global.f32 	%f197, [%rd11+12];
	fma.rn.f32 	%f311, %f196, %f197, %f311;
	add.f32 	%f312, %f312, %f197;
$L__BB0_76:
	add.s32 	%r162, %r215, 4;
	setp.lt.s32 	%p77, %r162, 0;
	setp.ge.s32 	%p78, %r162, %r107;
	or.pred  	%p79, %p77, %p78;
	@%p79 bra 	$L__BB0_78;
	mul.wide.s32 	%rd41, %r221, 4;
	add.s64 	%rd42, %rd4, %rd41;
	ld.global.f32 	%f198, [%rd42];
	ld.global.f32 	%f199, [%rd11+16];
	fma.rn.f32 	%f311, %f198, %f199, %f311;
	add.f32 	%f312, %f312, %f199;
$L__BB0_78:
	add.s32 	%r163, %r215, 5;
	setp.lt.s32 	%p80, %r163, 0;
	setp.ge.s32 	%p81, %r163, %r107;
	or.pred  	%p82, %p80, %p81;
	@%p82 bra 	$L__BB0_80;
	mul.wide.s32 	%rd43, %r222, 4;
	add.s64 	%rd44, %rd4, %rd43;
	ld.global.f32 	%f200, [%rd44];
	ld.global.f32 	%f201, [%rd11+20];
	fma.rn.f32 	%f311, %f200, %f201, %f311;
	add.f32 	%f312, %f312, %f201;
$L__BB0_80:
	add.s32 	%r164, %r215, 6;
	setp.lt.s32 	%p83, %r164, 0;
	setp.ge.s32 	%p84, %r164, %r107;
	or.pred  	%p85, %p83, %p84;
	@%p85 bra 	$L__BB0_82;
	mul.wide.s32 	%rd45, %r223, 4;
	add.s64 	%rd46, %rd4, %rd45;
	ld.global.f32 	%f202, [%rd46];
	ld.global.f32 	%f203, [%rd11+24];
	fma.rn.f32 	%f311, %f202, %f203, %f311;
	add.f32 	%f312, %f312, %f203;
$L__BB0_82:
	add.s32 	%r165, %r215, 7;
	setp.lt.s32 	%p86, %r165, 0;
	setp.ge.s32 	%p87, %r165, %r107;
	or.pred  	%p88, %p86, %p87;
	@%p88 bra 	$L__BB0_84;
	mul.wide.s32 	%rd47, %r224, 4;
	add.s64 	%rd48, %rd4, %rd47;
	ld.global.f32 	%f204, [%rd48];
	ld.global.f32 	%f205, [%rd11+28];
	fma.rn.f32 	%f311, %f204, %f205, %f311;
	add.f32 	%f312, %f312, %f205;
$L__BB0_84:
	add.s32 	%r226, %r226, 8;
	add.s32 	%r225, %r225, 8;
	add.s32 	%r224, %r224, %r55;
	add.s32 	%r223, %r223, %r55;
	add.s32 	%r222, %r222, %r55;
	add.s32 	%r221, %r221, %r55;
	add.s32 	%r220, %r220, %r55;
	add.s32 	%r219, %r219, %r55;
	add.s32 	%r218, %r218, %r55;
	add.s32 	%r217, %r217, 8;
	add.s32 	%r216, %r216, %r55;
	add.s32 	%r215, %r215, 8;
	setp.ne.s32 	%p89, %r225, 0;
	@%p89 bra 	$L__BB0_68;
	add.s32 	%r228, %r226, -3;
$L__BB0_86:
	setp.eq.s32 	%p90, %r49, 0;
	@%p90 bra 	$L__BB0_107;
	setp.lt.u32 	%p91, %r50, 3;
	@%p91 bra 	$L__BB0_97;
	add.s32 	%r98, %r228, %r214;
	setp.lt.s32 	%p92, %r98, 0;
	setp.ge.s32 	%p93, %r98, %r107;
	add.s32 	%r166, %r228, %r5;
	mul.wide.s32 	%rd49, %r166, 4;
	add.s64 	%rd12, %rd3, %rd49;
	or.pred  	%p94, %p92, %p93;
	@%p94 bra 	$L__BB0_90;
	mad.lo.s32 	%r167, %r228, %r108, %r62;
	mul.wide.s32 	%rd50, %r167, 4;
	add.s64 	%rd51, %rd4, %rd50;
	ld.global.f32 	%f207, [%rd51];
	ld.global.f32 	%f208, [%rd12];
	fma.rn.f32 	%f311, %f207, %f208, %f311;
	add.f32 	%f312, %f312, %f208;
$L__BB0_90:
	add.s32 	%r168, %r98, 1;
	setp.lt.s32 	%p95, %r168, 0;
	setp.ge.s32 	%p96, %r168, %r107;
	or.pred  	%p97, %p95, %p96;
	@%p97 bra 	$L__BB0_92;
	mad.lo.s32 	%r169, %r108, %r228, %r108;
	add.s32 	%r170, %r169, %r62;
	mul.wide.s32 	%rd52, %r170, 4;
	add.s64 	%rd53, %rd4, %rd52;
	ld.global.f32 	%f209, [%rd53];
	ld.global.f32 	%f210, [%rd12+4];
	fma.rn.f32 	%f311, %f209, %f210, %f311;
	add.f32 	%f312, %f312, %f210;
$L__BB0_92:
	add.s32 	%r171, %r98, 2;
	setp.lt.s32 	%p98, %r171, 0;
	setp.ge.s32 	%p99, %r171, %r107;
	or.pred  	%p100, %p98, %p99;
	@%p100 bra 	$L__BB0_94;
	add.s32 	%r172, %r228, 2;
	mad.lo.s32 	%r173, %r172, %r108, %r62;
	mul.wide.s32 	%rd54, %r173, 4;
	add.s64 	%rd55, %rd4, %rd54;
	ld.global.f32 	%f211, [%rd55];
	ld.global.f32 	%f212, [%rd12+8];
	fma.rn.f32 	%f311, %f211, %f212, %f311;
	add.f32 	%f312, %f312, %f212;
$L__BB0_94:
	add.s32 	%r174, %r98, 3;
	setp.lt.s32 	%p101, %r174, 0;
	setp.ge.s32 	%p102, %r174, %r107;
	or.pred  	%p103, %p101, %p102;
	@%p103 bra 	$L__BB0_96;
	add.s32 	%r175, %r228, 3;
	mad.lo.s32 	%r176, %r175, %r108, %r62;
	mul.wide.s32 	%rd56, %r176, 4;
	add.s64 	%rd57, %rd4, %rd56;
	ld.global.f32 	%f213, [%rd57];
	ld.global.f32 	%f214, [%rd12+12];
	fma.rn.f32 	%f311, %f213, %f214, %f311;
	add.f32 	%f312, %f312, %f214;
$L__BB0_96:
	add.s32 	%r228, %r228, 4;
$L__BB0_97:
	setp.eq.s32 	%p104, %r51, 0;
	@%p104 bra 	$L__BB0_107;
	setp.eq.s32 	%p105, %r51, 1;
	@%p105 bra 	$L__BB0_104;
	add.s32 	%r101, %r228, %r214;
	setp.lt.s32 	%p106, %r101, 0;
	setp.ge.s32 	%p107, %r101, %r107;
	add.s32 	%r177, %r228, %r5;
	mul.wide.s32 	%rd58, %r177, 4;
	add.s64 	%rd13, %rd3, %rd58;
	or.pred  	%p108, %p106, %p107;
	@%p108 bra 	$L__BB0_101;
	mad.lo.s32 	%r178, %r228, %r108, %r62;
	mul.wide.s32 	%rd59, %r178, 4;
	add.s64 	%rd60, %rd4, %rd59;
	ld.global.f32 	%f216, [%rd60];
	ld.global.f32 	%f217, [%rd13];
	fma.rn.f32 	%f311, %f216, %f217, %f311;
	add.f32 	%f312, %f312, %f217;
$L__BB0_101:
	add.s32 	%r179, %r101, 1;
	setp.lt.s32 	%p109, %r179, 0;
	setp.ge.s32 	%p110, %r179, %r107;
	or.pred  	%p111, %p109, %p110;
	@%p111 bra 	$L__BB0_103;
	mad.lo.s32 	%r180, %r108, %r228, %r108;
	add.s32 	%r181, %r180, %r62;
	mul.wide.s32 	%rd61, %r181, 4;
	add.s64 	%rd62, %rd4, %rd61;
	ld.global.f32 	%f218, [%rd62];
	ld.global.f32 	%f219, [%rd13+4];
	fma.rn.f32 	%f311, %f218, %f219, %f311;
	add.f32 	%f312, %f312, %f219;
$L__BB0_103:
	add.s32 	%r228, %r228, 2;
$L__BB0_104:
	setp.ne.s32 	%p112, %r52, 0;
	@%p112 bra 	$L__BB0_107;
	add.s32 	%r182, %r228, %r214;
	setp.lt.s32 	%p113, %r182, 0;
	setp.ge.s32 	%p114, %r182, %r107;
	or.pred  	%p115, %p113, %p114;
	@%p115 bra 	$L__BB0_107;
	mad.lo.s32 	%r183, %r228, %r108, %r62;
	mul.wide.s32 	%rd63, %r183, 4;
	add.s64 	%rd64, %rd4, %rd63;
	ld.global.f32 	%f220, [%rd64];
	add.s32 	%r184, %r228, %r5;
	mul.wide.s32 	%rd65, %r184, 4;
	add.s64 	%rd66, %rd3, %rd65;
	ld.global.f32 	%f221, [%rd66];
	fma.rn.f32 	%f311, %f220, %f221, %f311;
	add.f32 	%f312, %f312, %f221;
$L__BB0_107:
	div.rn.f32 	%f222, %f311, %f312;
	cvt.rzi.s32.f32 	%r185, %f222;
	mul.wide.s32 	%rd67, %r62, 2;
	add.s64 	%rd68, %rd2, %rd67;
	st.global.u16 	[%rd68], %r185;
	add.s32 	%r214, %r214, %r4;
	setp.lt.s32 	%p116, %r214, %r107;
	@%p116 bra 	$L__BB0_66;
$L__BB0_108:
	add.s32 	%r210, %r210, %r3;
	setp.lt.s32 	%p117, %r210, %r108;
	@%p117 bra 	$L__BB0_64;
$L__BB0_109:
	ret;

}


// ===== COMPILED SASS (sm_100) =====

	.target	sm_100

	.elftype	@"ET_EXEC"


//--------------------- .note.nv.tkinfo           --------------------------
	.section	.note.nv.tkinfo,"",@"SHT_NOTE"
	.sectionflags	@"SHF_NOTE_NV_TKINFO"
	.tkinfo
        /*0018*/ 	.word	0x00000002
        /*0030*/ 	.string	""
        /*0030*/ 	.string	"ptxas"
        /*0030*/ 	.string	"Cuda compilation tools, release 13.0, V13.0.88"
        /*0030*/ 	.string	"Build cuda_13.0.r13.0/compiler.36424714_0"
        /*0030*/ 	.string	"-arch sm_100 -m 64 "



//--------------------- .note.nv.cuinfo           --------------------------
	.section	.note.nv.cuinfo,"",@"SHT_NOTE"
	.sectionflags	@"SHF_NOTE_NV_CUINFO"
        /*0018*/ 	.short	0x0002
        /*001a*/ 	.short	0x0064
        /*001c*/ 	.short	0x0082
	.zero		2


//--------------------- .nv.info                  --------------------------
	.section	.nv.info,"",@"SHT_CUDA_INFO"
	.align	4


	//----- nvinfo : EIATTR_REGCOUNT
	.align		4
        /*0000*/ 	.byte	0x04, 0x2f
        /*0002*/ 	.short	(.L_1 - .L_0)
	.align		4
.L_0:
        /*0004*/ 	.word	index@(_Z13gaussian_utilPhfiiiPfS0_Ps)
        /*0008*/ 	.word	0x00000020


	//----- nvinfo : EIATTR_FRAME_SIZE
	.align		4
.L_1:
        /*000c*/ 	.byte	0x04, 0x11
        /*000e*/ 	.short	(.L_3 - .L_2)
	.align		4
.L_2:
        /*0010*/ 	.word	index@($__internal_0_$__cuda_sm3x_div_rn_noftz_f32_slowpath)
        /*0014*/ 	.word	0x00000000


	//----- nvinfo : EIATTR_FRAME_SIZE
	.align		4
.L_3:
        /*0018*/ 	.byte	0x04, 0x11
        /*001a*/ 	.short	(.L_5 - .L_4)
	.align		4
.L_4:
        /*001c*/ 	.word	index@(_Z13gaussian_utilPhfiiiPfS0_Ps)
        /*0020*/ 	.word	0x00000000


	//----- nvinfo : EIATTR_MIN_STACK_SIZE
	.align		4
.L_5:
        /*0024*/ 	.byte	0x04, 0x12
        /*0026*/ 	.short	(.L_7 - .L_6)
	.align		4
.L_6:
        /*0028*/ 	.word	index@(_Z13gaussian_utilPhfiiiPfS0_Ps)
        /*002c*/ 	.word	0x00000000
.L_7:


//--------------------- .nv.compat                --------------------------
	.section	.nv.compat,"",@"SHT_CUDA_COMPAT_INFO"
	.align	4
        /*0000*/ 	.byte	0x02, 0x09, 0x00, 0x00, 0x02, 0x02, 0x01, 0x00, 0x02, 0x05, 0x05, 0x00, 0x03, 0x07, 0x01, 0x01
        /*0010*/ 	.byte	0x02, 0x03, 0x00, 0x00, 0x02, 0x06, 0x01, 0x00, 0x04, 0x0b, 0x08, 0x00, 0x01, 0x00, 0x00, 0x00
        /*0020*/ 	.byte	0x00, 0x00, 0x00, 0x00


//--------------------- .nv.info._Z13gaussian_utilPhfiiiPfS0_Ps --------------------------
	.section	.nv.info._Z13gaussian_utilPhfiiiPfS0_Ps,"",@"SHT_CUDA_INFO"
	.sectionflags	@""
	.align	4


	//----- nvinfo : EIATTR_CUDA_API_VERSION
	.align		4
        /*0000*/ 	.byte	0x04, 0x37
        /*0002*/ 	.short	(.L_9 - .L_8)
.L_8:
        /*0004*/ 	.word	0x00000082


	//----- nvinfo : EIATTR_KPARAM_INFO
	.align		4
.L_9:
        /*0008*/ 	.byte	0x04, 0x17
        /*000a*/ 	.short	(.L_11 - .L_10)
.L_10:
        /*000c*/ 	.word	0x00000000
        /*0010*/ 	.short	0x0007
        /*0012*/ 	.short	0x0028
        /*0014*/ 	.byte	0x00, 0xf5, 0x21, 0x00


	//----- nvinfo : EIATTR_KPARAM_INFO
	.align		4
.L_11:
        /*0018*/ 	.byte	0x04, 0x17
        /*001a*/ 	.short	(.L_13 - .L_12)
.L_12:
        /*001c*/ 	.word	0x00000000
        /*0020*/ 	.short	0x0006
        /*0022*/ 	.short	0x0020
        /*0024*/ 	.byte	0x00, 0xf5, 0x21, 0x00


	//----- nvinfo : EIATTR_KPARAM_INFO
	.align		4
.L_13:
        /*0028*/ 	.byte	0x04, 0x17
        /*002a*/ 	.short	(.L_15 - .L_14)
.L_14:
        /*002c*/ 	.word	0x00000000
        /*0030*/ 	.short	0x0005
        /*0032*/ 	.short	0x0018
        /*0034*/ 	.byte	0x00, 0xf5, 0x21, 0x00


	//----- nvinfo : EIATTR_KPARAM_INFO
	.align		4
.L_15:
        /*0038*/ 	.byte	0x04, 0x17
        /*003a*/ 	.short	(.L_17 - .L_16)
.L_16:
        /*003c*/ 	.word	0x00000000
        /*0040*/ 	.short	0x0004
        /*0042*/ 	.short	0x0014
        /*0044*/ 	.byte	0x00, 0xf0, 0x11, 0x00


	//----- nvinfo : EIATTR_KPARAM_INFO
	.align		4
.L_17:
        /*0048*/ 	.byte	0x04, 0x17
        /*004a*/ 	.short	(.L_19 - .L_18)
.L_18:
        /*004c*/ 	.word	0x00000000
        /*0050*/ 	.short	0x0003
        /*0052*/ 	.short	0x0010
        /*0054*/ 	.byte	0x00, 0xf0, 0x11, 0x00


	//----- nvinfo : EIATTR_KPARAM_INFO
	.align		4
.L_19:
        /*0058*/ 	.byte	0x04, 0x17
        /*005a*/ 	.short	(.L_21 - .L_20)
.L_20:
        /*005c*/ 	.word	0x00000000
        /*0060*/ 	.short	0x0002
        /*0062*/ 	.short	0x000c
        /*0064*/ 	.byte	0x00, 0xf0, 0x11, 0x00


	//----- nvinfo : EIATTR_KPARAM_INFO
	.align		4
.L_21:
        /*0068*/ 	.byte	0x04, 0x17
        /*006a*/ 	.short	(.L_23 - .L_22)
.L_22:
        /*006c*/ 	.word	0x00000000
        /*0070*/ 	.short	0x0001
        /*0072*/ 	.short	0x0008
        /*0074*/ 	.byte	0x00, 0xf0, 0x11, 0x00


	//----- nvinfo : EIATTR_KPARAM_INFO
	.align		4
.L_23:
        /*0078*/ 	.byte	0x04, 0x17
        /*007a*/ 	.short	(.L_25 - .L_24)
.L_24:
        /*007c*/ 	.word	0x00000000
        /*0080*/ 	.short	0x0000
        /*0082*/ 	.short	0x0000
        /*0084*/ 	.byte	0x00, 0xf5, 0x21, 0x00


	//----- nvinfo : EIATTR_SPARSE_MMA_MASK
	.align		4
.L_25:
        /*0088*/ 	.byte	0x03, 0x50
        /*008a*/ 	.short	0x0000


	//----- nvinfo : EIATTR_MAXREG_COUNT
	.align		4
        /*008c*/ 	.byte	0x03, 0x1b
        /*008e*/ 	.short	0x00ff


	//----- nvinfo : EIATTR_NUM_BARRIERS
	.align		4
        /*0090*/ 	.byte	0x02, 0x4c
        /*0092*/ 	.byte	0x01
	.zero		1


	//----- nvinfo : EIATTR_MERCURY_ISA_VERSION
	.align		4
        /*0094*/ 	.byte	0x03, 0x5f
        /*0096*/ 	.short	0x0101


	//----- nvinfo : EIATTR_VRC_CTA_INIT_COUNT
	.align		4
        /*0098*/ 	.byte	0x02, 0x4a
	.zero		1
	.zero		1


	//----- nvinfo : EIATTR_EXIT_INSTR_OFFSETS
	.align		4
        /*009c*/ 	.byte	0x04, 0x1c
        /*009e*/ 	.short	(.L_27 - .L_26)


	//   ....[0]....
.L_26:
        /*00a0*/ 	.word	0x00001170


	//   ....[1]....
        /*00a4*/ 	.word	0x00001780


	//   ....[2]....
        /*00a8*/ 	.word	0x00002890


	//----- nvinfo : EIATTR_CRS_STACK_SIZE
	.align		4
.L_27:
        /*00ac*/ 	.byte	0x04, 0x1e
        /*00ae*/ 	.short	(.L_29 - .L_28)
.L_28:
        /*00b0*/ 	.word	0x00000000


	//----- nvinfo : EIATTR_CBANK_PARAM_SIZE
	.align		4
.L_29:
        /*00b4*/ 	.byte	0x03, 0x19
        /*00b6*/ 	.short	0x0030


	//----- nvinfo : EIATTR_PARAM_CBANK
	.align		4
        /*00b8*/ 	.byte	0x04, 0x0a
        /*00ba*/ 	.short	(.L_31 - .L_30)
	.align		4
.L_30:
        /*00bc*/ 	.word	index@(.nv.constant0._Z13gaussian_utilPhfiiiPfS0_Ps)
        /*00c0*/ 	.short	0x0380
        /*00c2*/ 	.short	0x0030


	//----- nvinfo : EIATTR_SW_WAR
	.align		4
.L_31:
        /*00c4*/ 	.byte	0x04, 0x36
        /*00c6*/ 	.short	(.L_33 - .L_32)
.L_32:
        /*00c8*/ 	.word	0x00000008
.L_33:


//--------------------- .nv.callgraph             --------------------------
	.section	.nv.callgraph,"",@"SHT_CUDA_CALLGRAPH"
	.align	4
	.sectionentsize	8
	.align		4
        /*0000*/ 	.word	0x00000000
	.align		4
        /*0004*/ 	.word	0xffffffff
	.align		4
        /*0008*/ 	.word	0x00000000
	.align		4
        /*000c*/ 	.word	0xfffffffe
	.align		4
        /*0010*/ 	.word	0x00000000
	.align		4
        /*0014*/ 	.word	0xfffffffd
	.align		4
        /*0018*/ 	.word	0x00000000
	.align		4
        /*001c*/ 	.word	0xfffffffc


//--------------------- .text._Z13gaussian_utilPhfiiiPfS0_Ps --------------------------
	.section	.text._Z13gaussian_utilPhfiiiPfS0_Ps,"ax",@progbits
	.align	128
        .global         _Z13gaussian_utilPhfiiiPfS0_Ps
        .type           _Z13gaussian_utilPhfiiiPfS0_Ps,@function
        .size           _Z13gaussian_utilPhfiiiPfS0_Ps,(.L_x_52 - _Z13gaussian_utilPhfiiiPfS0_Ps)
        .other          _Z13gaussian_utilPhfiiiPfS0_Ps,@"STO_CUDA_ENTRY STV_DEFAULT"
_Z13gaussian_utilPhfiiiPfS0_Ps:
.text._Z13gaussian_utilPhfiiiPfS0_Ps:
[----:B------:R-:W-:Y:S01]  /*0000*/  LDC R1, c[0x0][0x37c] ;  /* 0x0000df00ff017b82 */ /* 0x000fe20000000800 */
[----:B------:R-:W0:Y:S07]  /*0010*/  S2R R0, SR_TID.Y ;  /* 0x0000000000007919 */ /* 0x000e2e0000002200 */
[----:B------:R-:W1:Y:S01]  /*0020*/  LDC R2, c[0x0][0x360] ;  /* 0x0000d800ff027b82 */ /* 0x000e620000000800 */
[----:B------:R-:W2:Y:S01]  /*0030*/  LDCU UR10, c[0x0][0x390] ;  /* 0x00007200ff0a77ac */ /* 0x000ea20008000800 */
[----:B------:R-:W-:Y:S01]  /*0040*/  BSSY.RECONVERGENT B0, `(.L_x_0) ;  /* 0x000010f000007945 */ /* 0x000fe20003800200 */
[----:B------:R-:W1:Y:S01]  /*0050*/  S2R R3, SR_TID.X ;  /* 0x0000000000037919 */ /* 0x000e620000002100 */
[----:B------:R-:W3:Y:S04]  /*0060*/  LDCU.64 UR6, c[0x0][0x358] ;  /* 0x00006b00ff0677ac */ /* 0x000ee80008000a00 */
[----:B------:R-:W0:Y:S08]  /*0070*/  S2UR UR5, SR_CTAID.Y ;  /* 0x00000000000579c3 */ /* 0x000e300000002600 */
[----:B------:R-:W0:Y:S01]  /*0080*/  LDC R5, c[0x0][0x364] ;  /* 0x0000d900ff057b82 */ /* 0x000e220000000800 */
[----:B------:R-:W4:Y:S01]  /*0090*/  LDCU UR8, c[0x0][0x370] ;  /* 0x00006e00ff0877ac */ /* 0x000f220008000800 */
[----:B--2---:R-:W-:Y:S01]  /*00a0*/  IMAD.U32 R11, RZ, RZ, UR10 ;  /* 0x0000000aff0b7e24 */ /* 0x004fe2000f8e00ff */
[----:B------:R-:W2:Y:S05]  /*00b0*/  LDCU UR9, c[0x0][0x374] ;  /* 0x00006e80ff0977ac */ /* 0x000eaa0008000800 */
[----:B------:R-:W5:Y:S08]  /*00c0*/  LDC R4, c[0x0][0x38c] ;  /* 0x0000e300ff047b82 */ /* 0x000f700000000800 */
[----:B------:R-:W1:Y:S01]  /*00d0*/  S2UR UR4, SR_CTAID.X ;  /* 0x00000000000479c3 */ /* 0x000e620000002500 */
[----:B0-----:R-:W-:-:S02]  /*00e0*/  IMAD R0, R5, UR5, R0 ;  /* 0x0000000505007c24 */ /* 0x001fc4000f8e0200 */
[----:B--2---:R-:W-:-:S03]  /*00f0*/  IMAD R5, R5, UR9, RZ ;  /* 0x0000000905057c24 */ /* 0x004fc6000f8e02ff */
[----:B------:R-:W-:Y:S02]  /*0100*/  ISETP.GE.AND P0, PT, R0, R11, PT ;  /* 0x0000000b0000720c */ /* 0x000fe40003f06270 */
[----:B-----5:R-:W-:-:S04]  /*0110*/  LEA.HI R7, R4, R4, RZ, 0x1 ;  /* 0x0000000404077211 */ /* 0x020fc800078f08ff */
[----:B------:R-:W-:Y:S01]  /*0120*/  SHF.R.S32.HI R7, RZ, 0x1, R7 ;  /* 0x00000001ff077819 */ /* 0x000fe20000011407 */
[C---:B-1----:R-:W-:Y:S02]  /*0130*/  IMAD R3, R2.reuse, UR4, R3 ;  /* 0x0000000402037c24 */ /* 0x042fe4000f8e0203 */
[----:B----4-:R-:W-:-:S04]  /*0140*/  IMAD R2, R2, UR8, RZ ;  /* 0x0000000802027c24 */ /* 0x010fc8000f8e02ff */
[----:B---3--:R-:W-:Y:S05]  /*0150*/  @P0 BRA `(.L_x_1) ;  /* 0x0000000c00f40947 */ /* 0x008fea0003800000 */
[----:B------:R-:W-:-:S13]  /*0160*/  ISETP.GT.AND P0, PT, R4, -0x2, PT ;  /* 0xfffffffe0400780c */ /* 0x000fda0003f04270 */
[----:B------:R-:W-:Y:S05]  /*0170*/  @P0 BRA `(.L_x_2) ;  /* 0x0000000000800947 */ /* 0x000fea0003800000 */
[----:B------:R-:W-:Y:S01]  /*0180*/  IMAD.MOV.U32 R9, RZ, RZ, 0x7f800000 ;  /* 0x7f800000ff097424 */ /* 0x000fe200078e00ff */
[----:B------:R-:W0:Y:S03]  /*0190*/  FCHK P0, RZ, RZ ;  /* 0x000000ffff007302 */ /* 0x000e260000000000 */
[----:B------:R-:W-:-:S04]  /*01a0*/  FFMA R4, -RZ, R9, 1 ;  /* 0x3f800000ff047423 */ /* 0x000fc80000000109 */
[----:B------:R-:W-:-:S04]  /*01b0*/  FFMA R4, R4, R9, +INF ;  /* 0x7f80000004047423 */ /* 0x000fc80000000009 */
[----:B------:R-:W-:-:S04]  /*01c0*/  FFMA R9, RZ, R4, RZ ;  /* 0x00000004ff097223 */ /* 0x000fc800000000ff */
[----:B------:R-:W-:-:S04]  /*01d0*/  FFMA R6, -RZ, R9, RZ ;  /* 0x00000009ff067223 */ /* 0x000fc800000001ff */
[----:B------:R-:W-:Y:S01]  /*01e0*/  FFMA R13, R4, R6, R9 ;  /* 0x00000006040d7223 */ /* 0x000fe20000000009 */
[----:B0-----:R-:W-:Y:S06]  /*01f0*/  @!P0 BRA `(.L_x_3) ;  /* 0x0000000000108947 */ /* 0x001fec0003800000 */
[----:B------:R-:W-:Y:S02]  /*0200*/  CS2R R10, SRZ ;  /* 0x00000000000a7805 */ /* 0x000fe4000001ff00 */
[----:B------:R-:W-:-:S07]  /*0210*/  MOV R14, 0x230 ;  /* 0x00000230000e7802 */ /* 0x000fce0000000f00 */
[----:B------:R-:W-:Y:S05]  /*0220*/  CALL.REL.NOINC `($__internal_0_$__cuda_sm3x_div_rn_noftz_f32_slowpath) ;  /* 0x00000024009c7944 */ /* 0x000fea0003c00000 */
[----:B------:R-:W-:-:S07]  /*0230*/  MOV R13, R15 ;  /* 0x0000000f000d7202 */ /* 0x000fce0000000f00 */
.L_x_3:
[----:B------:R-:W-:-:S07]  /*0240*/  IMAD.MOV.U32 R4, RZ, RZ, R0 ;  /* 0x000000ffff047224 */ /* 0x000fce00078e0000 */
.L_x_7:
[----:B------:R-:W0:Y:S01]  /*0250*/  LDC R6, c[0x0][0x394] ;  /* 0x0000e500ff067b82 */ /* 0x000e220000000800 */
[----:B------:R-:W-:Y:S01]  /*0260*/  BSSY.RECONVERGENT B1, `(.L_x_4) ;  /* 0x000000b000017945 */ /* 0x000fe20003800200 */
[----:B0-----:R-:W-:-:S13]  /*0270*/  ISETP.GE.AND P0, PT, R3, R6, PT ;  /* 0x000000060300720c */ /* 0x001fda0003f06270 */
[----:B-1----:R-:W-:Y:S05]  /*0280*/  @P0 BRA `(.L_x_5) ;  /* 0x0000000000200947 */ /* 0x002fea0003800000 */
[----:B------:R-:W0:Y:S01]  /*0290*/  LDC.64 R10, c[0x0][0x3a0] ;  /* 0x0000e800ff0a7b82 */ /* 0x000e220000000a00 */
[----:B------:R-:W-:-:S07]  /*02a0*/  IMAD.MOV.U32 R15, RZ, RZ, R3 ;  /* 0x000000ffff0f7224 */ /* 0x000fce00078e0003 */
.L_x_6:
[----:B-1----:R-:W-:Y:S01]  /*02b0*/  IMAD R9, R4, R6, R15 ;  /* 0x0000000604097224 */ /* 0x002fe200078e020f */
[----:B------:R-:W-:-:S03]  /*02c0*/  IADD3 R15, PT, PT, R2, R15, RZ ;  /* 0x0000000f020f7210 */ /* 0x000fc60007ffe0ff */
[----:B0-----:R-:W-:Y:S01]  /*02d0*/  IMAD.WIDE R8, R9, 0x4, R10 ;  /* 0x0000000409087825 */ /* 0x001fe200078e020a */
[----:B------:R-:W-:-:S04]  /*02e0*/  ISETP.GE.AND P0, PT, R15, R6, PT ;  /* 0x000000060f00720c */ /* 0x000fc80003f06270 */
[----:B------:R1:W-:Y:S09]  /*02f0*/  STG.E desc[UR6][R8.64], R13 ;  /* 0x0000000d08007986 */ /* 0x0003f2000c101906 */
[----:B------:R-:W-:Y:S05]  /*0300*/  @!P0 BRA `(.L_x_6) ;  /* 0xfffffffc00e88947 */ /* 0x000fea000383ffff */
.L_x_5:
[----:B------:R-:W-:Y:S05]  /*0310*/  BSYNC.RECONVERGENT B1 ;  /* 0x0000000000017941 */ /* 0x000fea0003800200 */
.L_x_4:
[----:B------:R-:W0:Y:S01]  /*0320*/  LDCU UR4, c[0x0][0x390] ;  /* 0x00007200ff0477ac */ /* 0x000e220008000800 */
[----:B------:R-:W-:Y:S02]  /*0330*/  IMAD.IADD R4, R5, 0x1, R4 ;  /* 0x0000000105047824 */ /* 0x000fe400078e0204 */
[----:B0-----:R-:W-:-:S05]  /*0340*/  IMAD.U32 R11, RZ, RZ, UR4 ;  /* 0x00000004ff0b7e24 */ /* 0x001fca000f8e00ff */
[----:B------:R-:W-:-:S13]  /*0350*/  ISETP.GE.AND P0, PT, R4, R11, PT ;  /* 0x0000000b0400720c */ /* 0x000fda0003f06270 */
[----:B------:R-:W-:Y:S05]  /*0360*/  @!P0 BRA `(.L_x_7) ;  /* 0xfffffffc00b88947 */ /* 0x000fea000383ffff */
[----:B------:R-:W-:Y:S05]  /*0370*/  BRA `(.L_x_1) ;  /* 0x0000000c006c7947 */ /* 0x000fea0003800000 */
.L_x_2:
[----:B------:R-:W-:Y:S01]  /*0380*/  IABS R4, R7 ;  /* 0x0000000700047213 */ /* 0x000fe20000000000 */
[----:B------:R-:W-:Y:S01]  /*0390*/  IMAD.MOV.U32 R18, RZ, RZ, R0 ;  /* 0x000000ffff127224 */ /* 0x000fe200078e0000 */
[C---:B------:R-:W-:Y:S02]  /*03a0*/  IADD3 R12, PT, PT, -R7.reuse, RZ, RZ ;  /* 0x000000ff070c7210 */ /* 0x040fe40007ffe1ff */
[----:B------:R-:W-:-:S05]  /*03b0*/  IADD3 R19, PT, PT, R7, R4, RZ ;  /* 0x0000000407137210 */ /* 0x000fca0007ffe0ff */
[----:B------:R-:W-:-:S05]  /*03c0*/  VIADD R6, R19, 0x1 ;  /* 0x0000000113067836 */ /* 0x000fca0000000000 */
[C---:B------:R-:W-:Y:S02]  /*03d0*/  LOP3.LUT R13, R6.reuse, 0x7, RZ, 0xc0, !PT ;  /* 0x00000007060d7812 */ /* 0x040fe400078ec0ff */
[C---:B------:R-:W-:Y:S02]  /*03e0*/  LOP3.LUT R8, R6.reuse, 0x3, RZ, 0xc0, !PT ;  /* 0x0000000306087812 */ /* 0x040fe400078ec0ff */
[----:B------:R-:W-:Y:S01]  /*03f0*/  LOP3.LUT R6, R6, 0xfffffff8, RZ, 0xc0, !PT ;  /* 0xfffffff806067812 */ /* 0x000fe200078ec0ff */
[----:B------:R-:W-:-:S07]  /*0400*/  VIADD R4, R13, 0xffffffff ;  /* 0xffffffff0d047836 */ /* 0x000fce0000000000 */
.L_x_19:
[----:B------:R-:W0:Y:S01]  /*0410*/  LDCU UR4, c[0x0][0x394] ;  /* 0x00007280ff0477ac */ /* 0x000e220008000800 */
[----:B------:R-:W-:Y:S01]  /*0420*/  BSSY.RECONVERGENT B1, `(.L_x_8) ;  /* 0x00000cb000017945 */ /* 0x000fe20003800200 */
[----:B0-----:R-:W-:-:S13]  /*0430*/  ISETP.GE.AND P0, PT, R3, UR4, PT ;  /* 0x0000000403007c0c */ /* 0x001fda000bf06270 */
[----:B------:R-:W-:Y:S05]  /*0440*/  @P0 BRA `(.L_x_9) ;  /* 0x0000000c00200947 */ /* 0x000fea0003800000 */
[----:B------:R-:W-:-:S07]  /*0450*/  IMAD.MOV.U32 R9, RZ, RZ, R3 ;  /* 0x000000ffff097224 */ /* 0x000fce00078e0003 */
.L_x_18:
[----:B------:R-:W-:Y:S02]  /*0460*/  ISETP.GE.U32.AND P0, PT, R19, 0x7, PT ;  /* 0x000000071300780c */ /* 0x000fe40003f06070 */
[----:B------:R-:W-:Y:S02]  /*0470*/  CS2R R20, SRZ ;  /* 0x0000000000147805 */ /* 0x000fe4000001ff00 */
[----:B------:R-:W-:Y:S02]  /*0480*/  ISETP.NE.AND P2, PT, R13, RZ, PT ;  /* 0x000000ff0d00720c */ /* 0x000fe40003f45270 */
[----:B------:R-:W-:-:S07]  /*0490*/  MOV R22, R12 ;  /* 0x0000000c00167202 */ /* 0x000fce0000000f00 */
[----:B0-----:R-:W-:Y:S05]  /*04a0*/  @!P0 BRA `(.L_x_10) ;  /* 0x0000000400388947 */ /* 0x001fea0003800000 */
[----:B------:R-:W0:Y:S01]  /*04b0*/  LDC.64 R10, c[0x0][0x398] ;  /* 0x0000e600ff0a7b82 */ /* 0x000e220000000a00 */
[----:B------:R-:W-:Y:S02]  /*04c0*/  IMAD.MOV.U32 R20, RZ, RZ, RZ ;  /* 0x000000ffff147224 */ /* 0x000fe400078e00ff */
[----:B------:R-:W-:-:S07]  /*04d0*/  IMAD.MOV.U32 R22, RZ, RZ, R12 ;  /* 0x000000ffff167224 */ /* 0x000fce00078e000c */
.L_x_11:
[----:B------:R-:W1:Y:S01]  /*04e0*/  LDCU UR8, c[0x0][0x394] ;  /* 0x00007280ff0877ac */ /* 0x000e620008000800 */
[----:B------:R-:W-:Y:S01]  /*04f0*/  IADD3 R23, PT, PT, R22, R9, RZ ;  /* 0x0000000916177210 */ /* 0x000fe20007ffe0ff */
[----:B------:R-:W-:Y:S01]  /*0500*/  IMAD.IADD R17, R7, 0x1, R22 ;  /* 0x0000000107117824 */ /* 0x000fe200078e0216 */
[----:B------:R-:W2:Y:S03]  /*0510*/  LDCU.64 UR4, c[0x0][0x380] ;  /* 0x00007000ff0477ac */ /* 0x000ea60008000a00 */
[----:B0-----:R-:W-:-:S04]  /*0520*/  IMAD.WIDE R16, R17, 0x4, R10 ;  /* 0x0000000411107825 */ /* 0x001fc800078e020a */
[C---:B------:R-:W-:Y:S01]  /*0530*/  VIADD R24, R23.reuse, 0x1 ;  /* 0x0000000117187836 */ /* 0x040fe20000000000 */
[----:B-1----:R-:W-:Y:S01]  /*0540*/  ISETP.GE.AND P0, PT, R23, UR8, PT ;  /* 0x0000000817007c0c */ /* 0x002fe2000bf06270 */
[----:B------:R-:W-:-:S03]  /*0550*/  IMAD R15, R18, UR8, R23 ;  /* 0x00000008120f7c24 */ /* 0x000fc6000f8e0217 */
[----:B------:R-:W-:Y:S02]  /*0560*/  ISETP.LT.OR P0, PT, R23, RZ, P0 ;  /* 0x000000ff1700720c */ /* 0x000fe40000701670 */
[----:B--2---:R-:W-:-:S04]  /*0570*/  IADD3 R14, P1, PT, R15, UR4, RZ ;  /* 0x000000040f0e7c10 */ /* 0x004fc8000ff3e0ff */
[----:B------:R-:W-:-:S07]  /*0580*/  LEA.HI.X.SX32 R15, R15, UR5, 0x1, P1 ;  /* 0x000000050f0f7c11 */ /* 0x000fce00088f0eff */
[----:B------:R-:W2:Y:S01]  /*0590*/  @!P0 LDG.E.U8 R25, desc[UR6][R14.64] ;  /* 0x000000060e198981 */ /* 0x000ea2000c1e1100 */
[----:B------:R-:W-:-:S03]  /*05a0*/  ISETP.GE.AND P1, PT, R24, UR8, PT ;  /* 0x0000000818007c0c */ /* 0x000fc6000bf26270 */
[----:B------:R-:W3:Y:S01]  /*05b0*/  @!P0 LDG.E R27, desc[UR6][R16.64] ;  /* 0x00000006101b8981 */ /* 0x000ee2000c1e1900 */
[----:B------:R-:W-:-:S13]  /*05c0*/  ISETP.LT.OR P1, PT, R24, RZ, P1 ;  /* 0x000000ff1800720c */ /* 0x000fda0000f21670 */
[----:B------:R-:W4:Y:S04]  /*05d0*/  @!P1 LDG.E.U8 R28, desc[UR6][R14.64+0x1] ;  /* 0x000001060e1c9981 */ /* 0x000f28000c1e1100 */
[----:B------:R-:W5:Y:S01]  /*05e0*/  @!P1 LDG.E R24, desc[UR6][R16.64+0x4] ;  /* 0x0000040610189981 */ /* 0x000f62000c1e1900 */
[----:B--2---:R-:W-:Y:S02]  /*05f0*/  @!P0 I2FP.F32.U32 R26, R25 ;  /* 0x00000019001a8245 */ /* 0x004fe40000201000 */
[----:B------:R-:W-:Y:S01]  /*0600*/  IADD3 R25, PT, PT, R23, 0x2, RZ ;  /* 0x0000000217197810 */ /* 0x000fe20007ffe0ff */
[----:B---3--:R-:W-:Y:S02]  /*0610*/  @!P0 FADD R20, R20, R27 ;  /* 0x0000001b14148221 */ /* 0x008fe40000000000 */
[----:B------:R-:W-:Y:S01]  /*0620*/  @!P0 FFMA R21, R26, R27, R21 ;  /* 0x0000001b1a158223 */ /* 0x000fe20000000015 */
[----:B------:R-:W-:-:S04]  /*0630*/  ISETP.GE.AND P0, PT, R25, UR8, PT ;  /* 0x0000000819007c0c */ /* 0x000fc8000bf06270 */
[----:B------:R-:W-:Y:S02]  /*0640*/  ISETP.LT.OR P0, PT, R25, RZ, P0 ;  /* 0x000000ff1900720c */ /* 0x000fe40000701670 */
[----:B----4-:R-:W-:-:S11]  /*0650*/  @!P1 I2FP.F32.U32 R28, R28 ;  /* 0x0000001c001c9245 */ /* 0x010fd60000201000 */
[----:B------:R-:W2:Y:S01]  /*0660*/  @!P0 LDG.E.U8 R25, desc[UR6][R14.64+0x2] ;  /* 0x000002060e198981 */ /* 0x000ea2000c1e1100 */
[----:B-----5:R-:W-:-:S03]  /*0670*/  @!P1 FFMA R21, R28, R24, R21 ;  /* 0x000000181c159223 */ /* 0x020fc60000000015 */
[----:B------:R-:W3:Y:S01]  /*0680*/  @!P0 LDG.E R27, desc[UR6][R16.64+0x8] ;  /* 0x00000806101b8981 */ /* 0x000ee2000c1e1900 */
[----:B------:R-:W-:Y:S01]  /*0690*/  @!P1 FADD R20, R20, R24 ;  /* 0x0000001814149221 */ /* 0x000fe20000000000 */
[----:B------:R-:W-:-:S05]  /*06a0*/  VIADD R24, R23, 0x3 ;  /* 0x0000000317187836 */ /* 0x000fca0000000000 */
[----:B------:R-:W-:-:S04]  /*06b0*/  ISETP.GE.AND P1, PT, R24, UR8, PT ;  /* 0x0000000818007c0c */ /* 0x000fc8000bf26270 */
[----:B------:R-:W-:-:S13]  /*06c0*/  ISETP.LT.OR P1, PT, R24, RZ, P1 ;  /* 0x000000ff1800720c */ /* 0x000fda0000f21670 */
[----:B------:R-:W4:Y:S04]  /*06d0*/  @!P1 LDG.E.U8 R28, desc[UR6][R14.64+0x3] ;  /* 0x000003060e1c9981 */ /* 0x000f28000c1e1100 */
[----:B------:R-:W5:Y:S01]  /*06e0*/  @!P1 LDG.E R24, desc[UR6][R16.64+0xc] ;  /* 0x00000c0610189981 */ /* 0x000f62000c1e1900 */
[----:B--2---:R-:W-:Y:S01]  /*06f0*/  @!P0 I2FP.F32.U32 R26, R25 ;  /* 0x00000019001a8245 */ /* 0x004fe20000201000 */
[----:B------:R-:W-:Y:S02]  /*0700*/  VIADD R25, R23, 0x4 ;  /* 0x0000000417197836 */ /* 0x000fe40000000000 */
[----:B---3--:R-:W-:Y:S02]  /*0710*/  @!P0 FADD R20, R20, R27 ;  /* 0x0000001b14148221 */ /* 0x008fe40000000000 */
[----:B------:R-:W-:Y:S01]  /*0720*/  @!P0 FFMA R21, R26, R27, R21 ;  /* 0x0000001b1a158223 */ /* 0x000fe20000000015 */
[----:B------:R-:W-:-:S04]  /*0730*/  ISETP.GE.AND P0, PT, R25, UR8, PT ;  /* 0x0000000819007c0c */ /* 0x000fc8000bf06270 */
[----:B------:R-:W-:-:S13]  /*0740*/  ISETP.LT.OR P3, PT, R25, RZ, P0 ;  /* 0x000000ff1900720c */ /* 0x000fda0000761670 */
[----:B------:R-:W2:Y:S04]  /*0750*/  @!P3 LDG.E.U8 R25, desc[UR6][R14.64+0x4] ;  /* 0x000004060e19b981 */ /* 0x000ea8000c1e1100 */
[----:B------:R-:W3:Y:S01]  /*0760*/  @!P3 LDG.E R27, desc[UR6][R16.64+0x10] ;  /* 0x00001006101bb981 */ /* 0x000ee2000c1e1900 */
[----:B----4-:R-:W-:Y:S01]  /*0770*/  @!P1 I2FP.F32.U32 R28, R28 ;  /* 0x0000001c001c9245 */ /* 0x010fe20000201000 */
[----:B-----5:R-:W-:-:S04]  /*0780*/  @!P1 FADD R20, R20, R24 ;  /* 0x0000001814149221 */ /* 0x020fc80000000000 */
[----:B------:R-:W-:Y:S01]  /*0790*/  @!P1 FFMA R21, R28, R24, R21 ;  /* 0x000000181c159223 */ /* 0x000fe20000000015 */
[----:B------:R-:W-:-:S04]  /*07a0*/  IADD3 R24, PT, PT, R23, 0x5, RZ ;  /* 0x0000000517187810 */ /* 0x000fc80007ffe0ff */
[----:B------:R-:W-:-:S04]  /*07b0*/  ISETP.GE.AND P0, PT, R24, UR8, PT ;  /* 0x0000000818007c0c */ /* 0x000fc8000bf06270 */
[----:B------:R-:W-:-:S13]  /*07c0*/  ISETP.LT.OR P0, PT, R24, RZ, P0 ;  /* 0x000000ff1800720c */ /* 0x000fda0000701670 */
[----:B------:R-:W4:Y:S04]  /*07d0*/  @!P0 LDG.E.U8 R26, desc[UR6][R14.64+0x5] ;  /* 0x000005060e1a8981 */ /* 0x000f28000c1e1100 */
[----:B------:R-:W5:Y:S01]  /*07e0*/  @!P0 LDG.E R24, desc[UR6][R16.64+0x14] ;  /* 0x0000140610188981 */ /* 0x000f62000c1e1900 */
[----:B--2---:R-:W-:Y:S01]  /*07f0*/  @!P3 I2FP.F32.U32 R28, R25 ;  /* 0x00000019001cb245 */ /* 0x004fe20000201000 */
[C---:B------:R-:W-:Y:S02]  /*0800*/  VIADD R25, R23.reuse, 0x6 ;  /* 0x0000000617197836 */ /* 0x040fe40000000000 */
[----:B------:R-:W-:-:S03]  /*0810*/  VIADD R23, R23, 0x7 ;  /* 0x0000000717177836 */ /* 0x000fc60000000000 */
[----:B------:R-:W-:Y:S01]  /*0820*/  ISETP.GE.AND P1, PT, R25, UR8, PT ;  /* 0x0000000819007c0c */ /* 0x000fe2000bf26270 */
[----:B---3--:R-:W-:Y:S01]  /*0830*/  @!P3 FFMA R21, R28, R27, R21 ;  /* 0x0000001b1c15b223 */ /* 0x008fe20000000015 */
[----:B------:R-:W-:Y:S01]  /*0840*/  @!P3 FADD R20, R20, R27 ;  /* 0x0000001b1414b221 */ /* 0x000fe20000000000 */
[----:B------:R-:W-:Y:S02]  /*0850*/  ISETP.GE.AND P3, PT, R23, UR8, PT ;  /* 0x0000000817007c0c */ /* 0x000fe4000bf66270 */
[----:B------:R-:W-:Y:S02]  /*0860*/  ISETP.LT.OR P1, PT, R25, RZ, P1 ;  /* 0x000000ff1900720c */ /* 0x000fe40000f21670 */
[----:B------:R-:W-:-:S11]  /*0870*/  ISETP.LT.OR P3, PT, R23, RZ, P3 ;  /* 0x000000ff1700720c */ /* 0x000fd60001f61670 */
[----:B------:R-:W2:Y:S04]  /*0880*/  @!P1 LDG.E.U8 R23, desc[UR6][R14.64+0x6] ;  /* 0x000006060e179981 */ /* 0x000ea8000c1e1100 */
[----:B------:R-:W3:Y:S04]  /*0890*/  @!P3 LDG.E.U8 R27, desc[UR6][R14.64+0x7] ;  /* 0x000007060e1bb981 */ /* 0x000ee8000c1e1100 */
[----:B------:R-:W3:Y:S04]  /*08a0*/  @!P1 LDG.E R25, desc[UR6][R16.64+0x18] ;  /* 0x0000180610199981 */ /* 0x000ee8000c1e1900 */
[----:B------:R-:W3:Y:S01]  /*08b0*/  @!P3 LDG.E R29, desc[UR6][R16.64+0x1c] ;  /* 0x00001c06101db981 */ /* 0x000ee2000c1e1900 */
[----:B----4-:R-:W-:-:S02]  /*08c0*/  @!P0 I2FP.F32.U32 R26, R26 ;  /* 0x0000001a001a8245 */ /* 0x010fc40000201000 */
[----:B------:R-:W-:-:S03]  /*08d0*/  IADD3 R22, PT, PT, R22, 0x8, RZ ;  /* 0x0000000816167810 */ /* 0x000fc60007ffe0ff */
[----:B-----5:R-:W-:Y:S02]  /*08e0*/  @!P0 FFMA R21, R26, R24, R21 ;  /* 0x000000181a158223 */ /* 0x020fe40000000015 */
[----:B------:R-:W-:Y:S02]  /*08f0*/  IMAD.IADD R26, R7, 0x1, R22 ;  /* 0x00000001071a7824 */ /* 0x000fe400078e0216 */
[----:B------:R-:W-:-:S03]  /*0900*/  @!P0 FADD R20, R20, R24 ;  /* 0x0000001814148221 */ /* 0x000fc60000000000 */
[----:B------:R-:W-:Y:S02]  /*0910*/  ISETP.NE.AND P0, PT, R26, R6, PT ;  /* 0x000000061a00720c */ /* 0x000fe40003f05270 */
[----:B--2---:R-:W-:Y:S02]  /*0920*/  @!P1 I2FP.F32.U32 R24, R23 ;  /* 0x0000001700189245 */ /* 0x004fe40000201000 */
[----:B---3--:R-:W-:Y:S01]  /*0930*/  @!P3 I2FP.F32.U32 R26, R27 ;  /* 0x0000001b001ab245 */ /* 0x008fe20000201000 */
[----:B------:R-:W-:Y:S02]  /*0940*/  @!P1 FADD R20, R20, R25 ;  /* 0x0000001914149221 */ /* 0x000fe40000000000 */
[----:B------:R-:W-:Y:S02]  /*0950*/  @!P1 FFMA R21, R24, R25, R21 ;  /* 0x0000001918159223 */ /* 0x000fe40000000015 */
[----:B------:R-:W-:Y:S02]  /*0960*/  @!P3 FADD R20, R20, R29 ;  /* 0x0000001d1414b221 */ /* 0x000fe40000000000 */
[----:B------:R-:W-:-:S02]  /*0970*/  @!P3 FFMA R21, R26, R29, R21 ;  /* 0x0000001d1a15b223 */ /* 0x000fc40000000015 */
[----:B------:R-:W-:Y:S05]  /*0980*/  @P0 BRA `(.L_x_11) ;  /* 0xfffffff800d40947 */ /* 0x000fea000383ffff */
.L_x_10:
[----:B------:R-:W-:Y:S05]  /*0990*/  @!P2 BRA `(.L_x_12) ;  /* 0x000000040074a947 */ /* 0x000fea0003800000 */
[----:B------:R-:W-:Y:S02]  /*09a0*/  ISETP.GE.U32.AND P0, PT, R4, 0x3, PT ;  /* 0x000000030400780c */ /* 0x000fe40003f06070 */
[----:B------:R-:W-:-:S11]  /*09b0*/  ISETP.NE.AND P4, PT, R8, RZ, PT ;  /* 0x000000ff0800720c */ /* 0x000fd60003f85270 */
[----:B------:R-:W-:Y:S05]  /*09c0*/  @!P0 BRA `(.L_x_13) ;  /* 0x0000000000a48947 */ /* 0x000fea0003800000 */
[----:B------:R-:W0:Y:S01]  /*09d0*/  LDCU UR4, c[0x0][0x394] ;  /* 0x00007280ff0477ac */ /* 0x000e220008000800 */
[----:B------:R-:W1:Y:S01]  /*09e0*/  LDC.64 R10, c[0x0][0x398] ;  /* 0x0000e600ff0a7b82 */ /* 0x000e620000000a00 */
[----:B------:R-:W-:Y:S01]  /*09f0*/  IMAD.IADD R25, R22, 0x1, R9 ;  /* 0x0000000116197824 */ /* 0x000fe200078e0209 */
[----:B------:R-:W-:Y:S01]  /*0a00*/  IADD3 R17, PT, PT, R7, R22, RZ ;  /* 0x0000001607117210 */ /* 0x000fe20007ffe0ff */
[----:B------:R-:W2:Y:S03]  /*0a10*/  LDCU.64 UR8, c[0x0][0x380] ;  /* 0x00007000ff0877ac */ /* 0x000ea60008000a00 */
[----:B0-----:R-:W-:Y:S01]  /*0a20*/  ISETP.GE.AND P0, PT, R25, UR4, PT ;  /* 0x0000000419007c0c */ /* 0x001fe2000bf06270 */
[----:B------:R-:W-:-:S03]  /*0a30*/  IMAD R15, R18, UR4, R25 ;  /* 0x00000004120f7c24 */ /* 0x000fc6000f8e0219 */
[----:B------:R-:W-:Y:S02]  /*0a40*/  ISETP.LT.OR P0, PT, R25, RZ, P0 ;  /* 0x000000ff1900720c */ /* 0x000fe40000701670 */
[----:B--2---:R-:W-:Y:S01]  /*0a50*/  IADD3 R14, P1, PT, R15, UR8, RZ ;  /* 0x000000080f0e7c10 */ /* 0x004fe2000ff3e0ff */
[----:B-1----:R-:W-:-:S03]  /*0a60*/  IMAD.WIDE R10, R17, 0x4, R10 ;  /* 0x00000004110a7825 */ /* 0x002fc600078e020a */
[----:B------:R-:W-:-:S07]  /*0a70*/  LEA.HI.X.SX32 R15, R15, UR9, 0x1, P1 ;  /* 0x000000090f0f7c11 */ /* 0x000fce00088f0eff */
[----:B------:R-:W2:Y:S01]  /*0a80*/  @!P0 LDG.E.U8 R17, desc[UR6][R14.64] ;  /* 0x000000060e118981 */ /* 0x000ea2000c1e1100 */
[C---:B------:R-:W-:Y:S02]  /*0a90*/  VIADD R23, R25.reuse, 0x1 ;  /* 0x0000000119177836 */ /* 0x040fe40000000000 */
[C---:B------:R-:W-:Y:S01]  /*0aa0*/  VIADD R24, R25.reuse, 0x2 ;  /* 0x0000000219187836 */ /* 0x040fe20000000000 */
[----:B------:R-:W3:Y:S01]  /*0ab0*/  @!P0 LDG.E R16, desc[UR6][R10.64] ;  /* 0x000000060a108981 */ /* 0x000ee2000c1e1900 */
[----:B------:R-:W-:Y:S02]  /*0ac0*/  IADD3 R25, PT, PT, R25, 0x3, RZ ;  /* 0x0000000319197810 */ /* 0x000fe40007ffe0ff */
[C---:B------:R-:W-:Y:S02]  /*0ad0*/  ISETP.GE.AND P1, PT, R23.reuse, UR4, PT ;  /* 0x0000000417007c0c */ /* 0x040fe4000bf26270 */
[----:B------:R-:W-:Y:S02]  /*0ae0*/  ISETP.GE.AND P3, PT, R24, UR4, PT ;  /* 0x0000000418007c0c */ /* 0x000fe4000bf66270 */
[----:B------:R-:W-:-:S02]  /*0af0*/  ISETP.LT.OR P1, PT, R23, RZ, P1 ;  /* 0x000000ff1700720c */ /* 0x000fc40000f21670 */
[C---:B------:R-:W-:Y:S02]  /*0b00*/  ISETP.GE.AND P2, PT, R25.reuse, UR4, PT ;  /* 0x0000000419007c0c */ /* 0x040fe4000bf46270 */
[----:B------:R-:W-:Y:S02]  /*0b10*/  ISETP.LT.OR P3, PT, R24, RZ, P3 ;  /* 0x000000ff1800720c */ /* 0x000fe40001f61670 */
[----:B------:R-:W-:-:S07]  /*0b20*/  ISETP.LT.OR P2, PT, R25, RZ, P2 ;  /* 0x000000ff1900720c */ /* 0x000fce0001741670 */
[----:B------:R-:W4:Y:S04]  /*0b30*/  @!P1 LDG.E.U8 R23, desc[UR6][R14.64+0x1] ;  /* 0x000001060e179981 */ /* 0x000f28000c1e1100 */
[----:B------:R-:W5:Y:S04]  /*0b40*/  @!P3 LDG.E.U8 R25, desc[UR6][R14.64+0x2] ;  /* 0x000002060e19b981 */ /* 0x000f68000c1e1100 */
[----:B------:R-:W5:Y:S04]  /*0b50*/  @!P2 LDG.E.U8 R26, desc[UR6][R14.64+0x3] ;  /* 0x000003060e1aa981 */ /* 0x000f68000c1e1100 */
[----:B------:R-:W5:Y:S04]  /*0b60*/  @!P3 LDG.E R27, desc[UR6][R10.64+0x8] ;  /* 0x000008060a1bb981 */ /* 0x000f68000c1e1900 */
[----:B------:R-:W5:Y:S01]  /*0b70*/  @!P2 LDG.E R29, desc[UR6][R10.64+0xc] ;  /* 0x00000c060a1da981 */ /* 0x000f62000c1e1900 */
[----:B--2---:R-:W-:-:S03]  /*0b80*/  @!P0 I2FP.F32.U32 R24, R17 ;  /* 0x0000001100188245 */ /* 0x004fc60000201000 */
[----:B------:R-:W2:Y:S01]  /*0b90*/  @!P1 LDG.E R17, desc[UR6][R10.64+0x4] ;  /* 0x000004060a119981 */ /* 0x000ea2000c1e1900 */
[----:B---3--:R-:W-:Y:S01]  /*0ba0*/  @!P0 FADD R20, R20, R16 ;  /* 0x0000001014148221 */ /* 0x008fe20000000000 */
[----:B------:R-:W-:Y:S01]  /*0bb0*/  @!P0 FFMA R21, R24, R16, R21 ;  /* 0x0000001018158223 */ /* 0x000fe20000000015 */
[----:B------:R-:W-:Y:S01]  /*0bc0*/  VIADD R22, R22, 0x4 ;  /* 0x0000000416167836 */ /* 0x000fe20000000000 */
[----:B----4-:R-:W-:Y:S02]  /*0bd0*/  @!P1 I2FP.F32.U32 R16, R23 ;  /* 0x0000001700109245 */ /* 0x010fe40000201000 */
[----:B-----5:R-:W-:Y:S02]  /*0be0*/  @!P3 I2FP.F32.U32 R24, R25 ;  /* 0x000000190018b245 */ /* 0x020fe40000201000 */
[----:B------:R-:W-:Y:S01]  /*0bf0*/  @!P2 I2FP.F32.U32 R26, R26 ;  /* 0x0000001a001aa245 */ /* 0x000fe20000201000 */
[----:B--2---:R-:W-:Y:S01]  /*0c00*/  @!P1 FADD R20, R20, R17 ;  /* 0x0000001114149221 */ /* 0x004fe20000000000 */
[----:B------:R-:W-:-:S03]  /*0c10*/  @!P1 FFMA R21, R16, R17, R21 ;  /* 0x0000001110159223 */ /* 0x000fc60000000015 */
[----:B------:R-:W-:Y:S01]  /*0c20*/  @!P3 FADD R20, R20, R27 ;  /* 0x0000001b1414b221 */ /* 0x000fe20000000000 */
[----:B------:R-:W-:-:S03]  /*0c30*/  @!P3 FFMA R21, R24, R27, R21 ;  /* 0x0000001b1815b223 */ /* 0x000fc60000000015 */
[----:B------:R-:W-:Y:S01]  /*0c40*/  @!P2 FADD R20, R20, R29 ;  /* 0x0000001d1414a221 */ /* 0x000fe20000000000 */
[----:B------:R-:W-:-:S07]  /*0c50*/  @!P2 FFMA R21, R26, R29, R21 ;  /* 0x0000001d1a15a223 */ /* 0x000fce0000000015 */
.L_x_13:
[----:B------:R-:W-:Y:S04]  /*0c60*/  BSSY.RECONVERGENT B2, `(.L_x_12) ;  /* 0x0000030000027945 */ /* 0x000fe80003800200 */
[----:B------:R-:W-:Y:S05]  /*0c70*/  @!P4 BRA `(.L_x_14) ;  /* 0x0000000000b8c947 */ /* 0x000fea0003800000 */
[----:B------:R-:W-:Y:S02]  /*0c80*/  ISETP.NE.AND P0, PT, R8, 0x1, PT ;  /* 0x000000010800780c */ /* 0x000fe40003f05270 */
[----:B------:R-:W-:-:S11]  /*0c90*/  LOP3.LUT P2, RZ, R19, 0x1, RZ, 0xc0, !PT ;  /* 0x0000000113ff7812 */ /* 0x000fd6000784c0ff */
[----:B------:R-:W-:Y:S05]  /*0ca0*/  @!P0 BRA `(.L_x_15) ;  /* 0x0000000000648947 */ /* 0x000fea0003800000 */
[----:B------:R-:W0:Y:S01]  /*0cb0*/  LDCU UR4, c[0x0][0x394] ;  /* 0x00007280ff0477ac */ /* 0x000e220008000800 */
[----:B------:R-:W1:Y:S01]  /*0cc0*/  LDC.64 R14, c[0x0][0x398] ;  /* 0x0000e600ff0e7b82 */ /* 0x000e620000000a00 */
[----:B------:R-:W-:Y:S01]  /*0cd0*/  IMAD.IADD R11, R22, 0x1, R9 ;  /* 0x00000001160b7824 */ /* 0x000fe200078e0209 */
[----:B------:R-:W2:Y:S04]  /*0ce0*/  LDCU.64 UR8, c[0x0][0x380] ;  /* 0x00007000ff0877ac */ /* 0x000ea80008000a00 */
[C---:B------:R-:W-:Y:S02]  /*0cf0*/  IADD3 R17, PT, PT, R11.reuse, 0x1, RZ ;  /* 0x000000010b117810 */ /* 0x040fe40007ffe0ff */
[----:B0-----:R-:W-:Y:S01]  /*0d00*/  ISETP.GE.AND P0, PT, R11, UR4, PT ;  /* 0x000000040b007c0c */ /* 0x001fe2000bf06270 */
[----:B------:R-:W-:Y:S01]  /*0d10*/  IMAD R16, R18, UR4, R11 ;  /* 0x0000000412107c24 */ /* 0x000fe2000f8e020b */
[----:B------:R-:W-:-:S02]  /*0d20*/  ISETP.GE.AND P1, PT, R17, UR4, PT ;  /* 0x0000000411007c0c */ /* 0x000fc4000bf26270 */
[----:B------:R-:W-:Y:S02]  /*0d30*/  ISETP.LT.OR P0, PT, R11, RZ, P0 ;  /* 0x000000ff0b00720c */ /* 0x000fe40000701670 */
[C---:B--2---:R-:W-:Y:S02]  /*0d40*/  IADD3 R10, P3, PT, R16.reuse, UR8, RZ ;  /* 0x00000008100a7c10 */ /* 0x044fe4000ff7e0ff */
[----:B------:R-:W-:Y:S01]  /*0d50*/  ISETP.LT.OR P1, PT, R17, RZ, P1 ;  /* 0x000000ff1100720c */ /* 0x000fe20000f21670 */
[----:B------:R-:W-:Y:S01]  /*0d60*/  IMAD.IADD R17, R7, 0x1, R22 ;  /* 0x0000000107117824 */ /* 0x000fe200078e0216 */
[----:B------:R-:W-:-:S03]  /*0d70*/  LEA.HI.X.SX32 R11, R16, UR9, 0x1, P3 ;  /* 0x00000009100b7c11 */ /* 0x000fc600098f0eff */
[----:B-1----:R-:W-:-:S04]  /*0d80*/  IMAD.WIDE R14, R17, 0x4, R14 ;  /* 0x00000004110e7825 */ /* 0x002fc800078e020e */
[----:B------:R-:W2:Y:S04]  /*0d90*/  @!P0 LDG.E.U8 R16, desc[UR6][R10.64] ;  /* 0x000000060a108981 */ /* 0x000ea8000c1e1100 */
[----:B------:R-:W3:Y:S04]  /*0da0*/  @!P1 LDG.E.U8 R23, desc[UR6][R10.64+0x1] ;  /* 0x000001060a179981 */ /* 0x000ee8000c1e1100 */
[----:B------:R-:W4:Y:S04]  /*0db0*/  @!P0 LDG.E R17, desc[UR6][R14.64] ;  /* 0x000000060e118981 */ /* 0x000f28000c1e1900 */
[----:B------:R-:W5:Y:S01]  /*0dc0*/  @!P1 LDG.E R25, desc[UR6][R14.64+0x4] ;  /* 0x000004060e199981 */ /* 0x000f62000c1e1900 */
[----:B------:R-:W-:Y:S01]  /*0dd0*/  VIADD R22, R22, 0x2 ;  /* 0x0000000216167836 */ /* 0x000fe20000000000 */
[----:B--2---:R-:W-:-:S02]  /*0de0*/  @!P0 I2FP.F32.U32 R16, R16 ;  /* 0x0000001000108245 */ /* 0x004fc40000201000 */
[----:B---3--:R-:W-:Y:S01]  /*0df0*/  @!P1 I2FP.F32.U32 R24, R23 ;  /* 0x0000001700189245 */ /* 0x008fe20000201000 */
[----:B----4-:R-:W-:Y:S02]  /*0e00*/  @!P0 FADD R20, R20, R17 ;  /* 0x0000001114148221 */ /* 0x010fe40000000000 */
[----:B------:R-:W-:Y:S02]  /*0e10*/  @!P0 FFMA R21, R16, R17, R21 ;  /* 0x0000001110158223 */ /* 0x000fe40000000015 */
[----:B-----5:R-:W-:Y:S02]  /*0e20*/  @!P1 FADD R20, R20, R25 ;  /* 0x0000001914149221 */ /* 0x020fe40000000000 */
[----:B------:R-:W-:-:S07]  /*0e30*/  @!P1 FFMA R21, R24, R25, R21 ;  /* 0x0000001918159223 */ /* 0x000fce0000000015 */
.L_x_15:
[----:B------:R-:W-:Y:S05]  /*0e40*/  @P2 BRA `(.L_x_14) ;  /* 0x0000000000442947 */ /* 0x000fea0003800000 */
[----:B------:R-:W0:Y:S01]  /*0e50*/  LDC R14, c[0x0][0x394] ;  /* 0x0000e500ff0e7b82 */ /* 0x000e220000000800 */
[----:B------:R-:W-:-:S04]  /*0e60*/  IADD3 R15, PT, PT, R22, R9, RZ ;  /* 0x00000009160f7210 */ /* 0x000fc80007ffe0ff */
[----:B0-----:R-:W-:-:S04]  /*0e70*/  ISETP.GE.AND P0, PT, R15, R14, PT ;  /* 0x0000000e0f00720c */ /* 0x001fc80003f06270 */
[----:B------:R-:W-:-:S13]  /*0e80*/  ISETP.LT.OR P0, PT, R15, RZ, P0 ;  /* 0x000000ff0f00720c */ /* 0x000fda0000701670 */
[----:B------:R-:W-:Y:S05]  /*0e90*/  @P0 BRA `(.L_x_14) ;  /* 0x0000000000300947 */ /* 0x000fea0003800000 */
[----:B------:R-:W0:Y:S01]  /*0ea0*/  LDCU.64 UR4, c[0x0][0x380] ;  /* 0x00007000ff0477ac */ /* 0x000e220008000a00 */
[----:B------:R-:W1:Y:S01]  /*0eb0*/  LDC.64 R10, c[0x0][0x398] ;  /* 0x0000e600ff0a7b82 */ /* 0x000e620000000a00 */
[----:B------:R-:W-:Y:S02]  /*0ec0*/  IMAD R15, R18, R14, R15 ;  /* 0x0000000e120f7224 */ /* 0x000fe400078e020f */
[----:B------:R-:W-:-:S03]  /*0ed0*/  IMAD.IADD R17, R7, 0x1, R22 ;  /* 0x0000000107117824 */ /* 0x000fc600078e0216 */
[----:B0-----:R-:W-:-:S04]  /*0ee0*/  IADD3 R14, P0, PT, R15, UR4, RZ ;  /* 0x000000040f0e7c10 */ /* 0x001fc8000ff1e0ff */
[----:B------:R-:W-:Y:S01]  /*0ef0*/  LEA.HI.X.SX32 R15, R15, UR5, 0x1, P0 ;  /* 0x000000050f0f7c11 */ /* 0x000fe200080f0eff */
[----:B-1----:R-:W-:-:S04]  /*0f00*/  IMAD.WIDE R10, R17, 0x4, R10 ;  /* 0x00000004110a7825 */ /* 0x002fc800078e020a */
[----:B------:R-:W2:Y:S04]  /*0f10*/  LDG.E.U8 R14, desc[UR6][R14.64] ;  /* 0x000000060e0e7981 */ /* 0x000ea8000c1e1100 */
[----:B------:R-:W3:Y:S01]  /*0f20*/  LDG.E R11, desc[UR6][R10.64] ;  /* 0x000000060a0b7981 */ /* 0x000ee2000c1e1900 */
[----:B--2---:R-:W-:Y:S01]  /*0f30*/  I2FP.F32.U32 R16, R14 ;  /* 0x0000000e00107245 */ /* 0x004fe20000201000 */
[----:B---3--:R-:W-:-:S04]  /*0f40*/  FADD R20, R20, R11 ;  /* 0x0000000b14147221 */ /* 0x008fc80000000000 */
[----:B------:R-:W-:-:S07]  /*0f50*/  FFMA R21, R16, R11, R21 ;  /* 0x0000000b10157223 */ /* 0x000fce0000000015 */
.L_x_14:
[----:B------:R-:W-:Y:S05]  /*0f60*/  BSYNC.RECONVERGENT B2 ;  /* 0x0000000000027941 */ /* 0x000fea0003800200 */
.L_x_12:
[----:B------:R-:W0:Y:S01]  /*0f70*/  MUFU.RCP R11, R20 ;  /* 0x00000014000b7308 */ /* 0x000e220000001000 */
[----:B------:R-:W-:Y:S07]  /*0f80*/  BSSY.RECONVERGENT B2, `(.L_x_16) ;  /* 0x000000c000027945 */ /* 0x000fee0003800200 */
[----:B------:R-:W1:Y:S01]  /*0f90*/  FCHK P0, R21, R20 ;  /* 0x0000001415007302 */ /* 0x000e620000000000 */
[----:B0-----:R-:W-:-:S04]  /*0fa0*/  FFMA R10, R11, -R20, 1 ;  /* 0x3f8000000b0a7423 */ /* 0x001fc80000000814 */
[----:B------:R-:W-:-:S04]  /*0fb0*/  FFMA R10, R11, R10, R11 ;  /* 0x0000000a0b0a7223 */ /* 0x000fc8000000000b */
[----:B------:R-:W-:-:S04]  /*0fc0*/  FFMA R14, R10, R21, RZ ;  /* 0x000000150a0e7223 */ /* 0x000fc800000000ff */
[----:B------:R-:W-:-:S04]  /*0fd0*/  FFMA R11, R14, -R20, R21 ;  /* 0x800000140e0b7223 */ /* 0x000fc80000000015 */
[----:B------:R-:W-:Y:S01]  /*0fe0*/  FFMA R15, R10, R11, R14 ;  /* 0x0000000b0a0f7223 */ /* 0x000fe2000000000e */
[----:B-1----:R-:W-:Y:S06]  /*0ff0*/  @!P0 BRA `(.L_x_17) ;  /* 0x0000000000108947 */ /* 0x002fec0003800000 */
[----:B------:R-:W-:Y:S01]  /*1000*/  IMAD.MOV.U32 R11, RZ, RZ, R21 ;  /* 0x000000ffff0b7224 */ /* 0x000fe200078e0015 */
[----:B------:R-:W-:Y:S02]  /*1010*/  MOV R10, R20 ;  /* 0x00000014000a7202 */ /* 0x000fe40000000f00 */
[----:B------:R-:W-:-:S07]  /*1020*/  MOV R14, 0x1040 ;  /* 0x00001040000e7802 */ /* 0x000fce0000000f00 */
[----:B------:R-:W-:Y:S05]  /*1030*/  CALL.REL.NOINC `($__internal_0_$__cuda_sm3x_div_rn_noftz_f32_slowpath) ;  /* 0x0000001800187944 */ /* 0x000fea0003c00000 */
.L_x_17:
[----:B------:R-:W-:Y:S05]  /*1040*/  BSYNC.RECONVERGENT B2 ;  /* 0x0000000000027941 */ /* 0x000fea0003800200 */
.L_x_16:
[----:B------:R-:W0:Y:S01]  /*1050*/  LDC.64 R10, c[0x0][0x3a0] ;  /* 0x0000e800ff0a7b82 */ /* 0x000e220000000a00 */
[----:B------:R-:W1:Y:S02]  /*1060*/  LDCU UR4, c[0x0][0x394] ;  /* 0x00007280ff0477ac */ /* 0x000e640008000800 */
[--C-:B-1----:R-:W-:Y:S02]  /*1070*/  IMAD R17, R18, UR4, R9.reuse ;  /* 0x0000000412117c24 */ /* 0x102fe4000f8e0209 */
[----:B------:R-:W-:Y:S02]  /*1080*/  IMAD.IADD R9, R2, 0x1, R9 ;  /* 0x0000000102097824 */ /* 0x000fe400078e0209 */
[----:B0-----:R-:W-:-:S03]  /*1090*/  IMAD.WIDE R10, R17, 0x4, R10 ;  /* 0x00000004110a7825 */ /* 0x001fc600078e020a */
[----:B------:R-:W-:Y:S02]  /*10a0*/  ISETP.GE.AND P0, PT, R9, UR4, PT ;  /* 0x0000000409007c0c */ /* 0x000fe4000bf06270 */
[----:B------:R0:W-:Y:S11]  /*10b0*/  STG.E desc[UR6][R10.64], R15 ;  /* 0x0000000f0a007986 */ /* 0x0001f6000c101906 */
[----:B------:R-:W-:Y:S05]  /*10c0*/  @!P0 BRA `(.L_x_18) ;  /* 0xfffffff000e48947 */ /* 0x000fea000383ffff */
.L_x_9:
[----:B------:R-:W-:Y:S05]  /*10d0*/  BSYNC.RECONVERGENT B1 ;  /* 0x0000000000017941 */ /* 0x000fea0003800200 */
.L_x_8:
[----:B------:R-:W0:Y:S01]  /*10e0*/  LDCU UR4, c[0x0][0x390] ;  /* 0x00007200ff0477ac */ /* 0x000e220008000800 */
[----:B------:R-:W-:Y:S01]  /*10f0*/  IMAD.IADD R18, R5, 0x1, R18 ;  /* 0x0000000105127824 */ /* 0x000fe200078e0212 */
[----:B0-----:R-:W-:-:S04]  /*1100*/  MOV R11, UR4 ;  /* 0x00000004000b7c02 */ /* 0x001fc80008000f00 */
[----:B------:R-:W-:-:S13]  /*1110*/  ISETP.GE.AND P0, PT, R18, R11, PT ;  /* 0x0000000b1200720c */ /* 0x000fda0003f06270 */
[----:B------:R-:W-:Y:S05]  /*1120*/  @!P0 BRA `(.L_x_19) ;  /* 0xfffffff000b88947 */ /* 0x000fea000383ffff */
.L_x_1:
[----:B------:R-:W-:Y:S05]  /*1130*/  BSYNC.RECONVERGENT B0 ;  /* 0x0000000000007941 */ /* 0x000fea0003800200 */
.L_x_0:
[----:B------:R-:W0:Y:S01]  /*1140*/  LDCU UR4, c[0x0][0x394] ;  /* 0x00007280ff0477ac */ /* 0x000e220008000800 */
[----:B------:R-:W-:Y:S01]  /*1150*/  BAR.SYNC.DEFER_BLOCKING 0x0 ;  /* 0x0000000000007b1d */ /* 0x000fe20000010000 */
[----:B0-----:R-:W-:-:S13]  /*1160*/  ISETP.GE.AND P0, PT, R3, UR4, PT ;  /* 0x0000000403007c0c */ /* 0x001fda000bf06270 */
[----:B------:R-:W-:Y:S05]  /*1170*/  @P0 EXIT ;  /* 0x000000000000094d */ /* 0x000fea0003800000 */
[----:B------:R-:W0:Y:S02]  /*1180*/  LDCU UR4, c[0x0][0x38c] ;  /* 0x00007180ff0477ac */ /* 0x000e240008000800 */
[----:B0-----:R-:W-:-:S09]  /*1190*/  UISETP.GT.AND UP0, UPT, UR4, -0x2, UPT ;  /* 0xfffffffe0400788c */ /* 0x001fd2000bf04270 */
[----:B------:R-:W-:Y:S05]  /*11a0*/  BRA.U UP0, `(.L_x_20) ;  /* 0x0000000500787547 */ /* 0x000fea000b800000 */
[----:B------:R-:W0:Y:S01]  /*11b0*/  I2F.U32.RP R4, R5 ;  /* 0x0000000500047306 */ /* 0x000e220000209000 */
[----:B------:R-:W-:Y:S01]  /*11c0*/  IADD3 R6, PT, PT, R0, R5, RZ ;  /* 0x0000000500067210 */ /* 0x000fe20007ffe0ff */
[----:B-1----:R-:W-:Y:S01]  /*11d0*/  IMAD.MOV R13, RZ, RZ, -R5 ;  /* 0x000000ffff0d7224 */ /* 0x002fe200078e0a05 */
[----:B------:R-:W-:Y:S02]  /*11e0*/  ISETP.NE.U32.AND P2, PT, R5, RZ, PT ;  /* 0x000000ff0500720c */ /* 0x000fe40003f45070 */
[CC--:B------:R-:W-:Y:S02]  /*11f0*/  ISETP.GE.AND P0, PT, R6.reuse, R11.reuse, PT ;  /* 0x0000000b0600720c */ /* 0x0c0fe40003f06270 */
[----:B------:R-:W-:Y:S02]  /*1200*/  VIMNMX R7, PT, PT, R6, R11, !PT ;  /* 0x0000000b06077248 */ /* 0x000fe40007fe0100 */
[----:B------:R-:W-:Y:S01]  /*1210*/  SEL R10, RZ, 0x1, P0 ;  /* 0x00000001ff0a7807 */ /* 0x000fe20000000000 */
[----:B0-----:R-:W0:Y:S02]  /*1220*/  MUFU.RCP R4, R4 ;  /* 0x0000000400047308 */ /* 0x001e240000001000 */
[----:B0-----:R-:W-:Y:S01]  /*1230*/  VIADD R8, R4, 0xffffffe ;  /* 0x0ffffffe04087836 */ /* 0x001fe20000000000 */
[----:B------:R-:W-:-:S05]  /*1240*/  IADD3 R4, PT, PT, R7, -R6, -R10 ;  /* 0x8000000607047210 */ /* 0x000fca0007ffe80a */
[----:B------:R0:W1:Y:S02]  /*1250*/  F2I.FTZ.U32.TRUNC.NTZ R9, R8 ;  /* 0x0000000800097305 */ /* 0x000064000021f000 */
[----:B0-----:R-:W-:Y:S02]  /*1260*/  IMAD.MOV.U32 R8, RZ, RZ, RZ ;  /* 0x000000ffff087224 */ /* 0x001fe400078e00ff */
[----:B-1----:R-:W-:-:S04]  /*1270*/  IMAD R11, R13, R9, RZ ;  /* 0x000000090d0b7224 */ /* 0x002fc800078e02ff */
[----:B------:R-:W-:-:S06]  /*1280*/  IMAD.HI.U32 R9, R9, R11, R8 ;  /* 0x0000000b09097227 */ /* 0x000fcc00078e0008 */
[----:B------:R-:W-:-:S04]  /*1290*/  IMAD.HI.U32 R9, R9, R4, RZ ;  /* 0x0000000409097227 */ /* 0x000fc800078e00ff */
[----:B------:R-:W-:-:S04]  /*12a0*/  IMAD.MOV R7, RZ, RZ, -R9 ;  /* 0x000000ffff077224 */ /* 0x000fc800078e0a09 */
[----:B------:R-:W-:Y:S02]  /*12b0*/  IMAD R4, R5, R7, R4 ;  /* 0x0000000705047224 */ /* 0x000fe400078e0204 */
[----:B------:R-:W-:-:S03]  /*12c0*/  IMAD.MOV.U32 R7, RZ, RZ, 0x7f800000 ;  /* 0x7f800000ff077424 */ /* 0x000fc600078e00ff */
[----:B------:R-:W-:-:S13]  /*12d0*/  ISETP.GE.U32.AND P0, PT, R4, R5, PT ;  /* 0x000000050400720c */ /* 0x000fda0003f06070 */
[----:B------:R-:W-:Y:S01]  /*12e0*/  @P0 IADD3 R4, PT, PT, -R5, R4, RZ ;  /* 0x0000000405040210 */ /* 0x000fe20007ffe1ff */
[----:B------:R-:W-:Y:S01]  /*12f0*/  @P0 VIADD R9, R9, 0x1 ;  /* 0x0000000109090836 */ /* 0x000fe20000000000 */
[----:B------:R-:W0:Y:S02]  /*1300*/  FCHK P0, RZ, RZ ;  /* 0x000000ffff007302 */ /* 0x000e240000000000 */
[----:B------:R-:W-:Y:S01]  /*1310*/  ISETP.GE.U32.AND P1, PT, R4, R5, PT ;  /* 0x000000050400720c */ /* 0x000fe20003f26070 */
[----:B------:R-:W-:-:S04]  /*1320*/  FFMA R4, -RZ, R7, 1 ;  /* 0x3f800000ff047423 */ /* 0x000fc80000000107 */
[----:B------:R-:W-:-:S04]  /*1330*/  FFMA R7, R4, R7, +INF ;  /* 0x7f80000004077423 */ /* 0x000fc80000000007 */
[----:B------:R-:W-:-:S04]  /*1340*/  FFMA R4, RZ, R7, RZ ;  /* 0x00000007ff047223 */ /* 0x000fc800000000ff */
[----:B------:R-:W-:Y:S01]  /*1350*/  @P1 IADD3 R9, PT, PT, R9, 0x1, RZ ;  /* 0x0000000109091810 */ /* 0x000fe20007ffe0ff */
[----:B------:R-:W-:Y:S01]  /*1360*/  FFMA R21, -RZ, R4, RZ ;  /* 0x00000004ff157223 */ /* 0x000fe200000001ff */
[----:B------:R-:W-:-:S03]  /*1370*/  @!P2 LOP3.LUT R9, RZ, R5, RZ, 0x33, !PT ;  /* 0x00000005ff09a212 */ /* 0x000fc600078e33ff */
[----:B------:R-:W-:Y:S02]  /*1380*/  FFMA R21, R7, R21, R4 ;  /* 0x0000001507157223 */ /* 0x000fe40000000004 */
[----:B------:R-:W-:Y:S01]  /*1390*/  IMAD.IADD R4, R10, 0x1, R9 ;  /* 0x000000010a047824 */ /* 0x000fe200078e0209 */
[----:B0-----:R-:W-:Y:S06]  /*13a0*/  @!P0 BRA `(.L_x_21) ;  /* 0x0000000000108947 */ /* 0x001fec0003800000 */
[----:B------:R-:W-:Y:S02]  /*13b0*/  CS2R R10, SRZ ;  /* 0x00000000000a7805 */ /* 0x000fe4000001ff00 */
[----:B------:R-:W-:-:S07]  /*13c0*/  MOV R14, 0x13e0 ;  /* 0x000013e0000e7802 */ /* 0x000fce0000000f00 */
[----:B------:R-:W-:Y:S05]  /*13d0*/  CALL.REL.NOINC `($__internal_0_$__cuda_sm3x_div_rn_noftz_f32_slowpath) ;  /* 0x0000001400307944 */ /* 0x000fea0003c00000 */
[----:B------:R-:W-:-:S07]  /*13e0*/  IMAD.MOV.U32 R21, RZ, RZ, R15 ;  /* 0x000000ffff157224 */ /* 0x000fce00078e000f */
.L_x_21:
[----:B------:R-:W0:Y:S01]  /*13f0*/  F2I.TRUNC.NTZ R21, R21 ;  /* 0x0000001500157305 */ /* 0x000e22000020f100 */
[----:B------:R-:W-:Y:S01]  /*1400*/  IADD3 R20, PT, PT, R5, R6, RZ ;  /* 0x0000000605147210 */ /* 0x000fe20007ffe0ff */
[----:B------:R-:W1:Y:S01]  /*1410*/  LDCU UR4, c[0x0][0x394] ;  /* 0x00007280ff0477ac */ /* 0x000e620008000800 */
[----:B------:R-:W-:-:S03]  /*1420*/  LOP3.LUT R19, R4, 0x3, RZ, 0xc0, !PT ;  /* 0x0000000304137812 */ /* 0x000fc600078ec0ff */
[----:B------:R-:W-:-:S07]  /*1430*/  IMAD.IADD R18, R5, 0x1, R20 ;  /* 0x0000000105127824 */ /* 0x000fce00078e0214 */
.L_x_27:
[----:B--2---:R-:W2:Y:S01]  /*1440*/  LDC R7, c[0x0][0x390] ;  /* 0x0000e400ff077b82 */ /* 0x004ea20000000800 */
[----:B------:R-:W-:Y:S01]  /*1450*/  BSSY.RECONVERGENT B0, `(.L_x_22) ;  /* 0x000002e000007945 */ /* 0x000fe20003800200 */
[----:B--2---:R-:W-:-:S13]  /*1460*/  ISETP.GE.AND P0, PT, R0, R7, PT ;  /* 0x000000070000720c */ /* 0x004fda0003f06270 */
[----:B0--34-:R-:W-:Y:S05]  /*1470*/  @P0 BRA `(.L_x_23) ;  /* 0x0000000000ac0947 */ /* 0x019fea0003800000 */
[----:B------:R-:W2:Y:S01]  /*1480*/  LDC.64 R8, c[0x0][0x3a8] ;  /* 0x0000ea00ff087b82 */ /* 0x000ea20000000a00 */
[----:B------:R-:W-:Y:S01]  /*1490*/  ISETP.NE.AND P0, PT, R19, 0x3, PT ;  /* 0x000000031300780c */ /* 0x000fe20003f05270 */
[----:B------:R-:W-:Y:S01]  /*14a0*/  BSSY.RECONVERGENT B1, `(.L_x_24) ;  /* 0x0000015000017945 */ /* 0x000fe20003800200 */
[----:B------:R-:W-:Y:S01]  /*14b0*/  ISETP.GE.U32.AND P1, PT, R4, 0x3, PT ;  /* 0x000000030400780c */ /* 0x000fe20003f26070 */
[----:B------:R-:W-:-:S10]  /*14c0*/  IMAD.MOV.U32 R22, RZ, RZ, R0 ;  /* 0x000000ffff167224 */ /* 0x000fd400078e0000 */
[----:B------:R-:W-:Y:S05]  /*14d0*/  @!P0 BRA `(.L_x_25) ;  /* 0x0000000000448947 */ /* 0x000fea0003800000 */
[----:B------:R-:W3:Y:S01]  /*14e0*/  LDC R15, c[0x0][0x394] ;  /* 0x0000e500ff0f7b82 */ /* 0x000ee20000000800 */
[----:B------:R-:W-:Y:S02]  /*14f0*/  ISETP.NE.AND P0, PT, R19, RZ, PT ;  /* 0x000000ff1300720c */ /* 0x000fe40003f05270 */
[----:B------:R-:W-:-:S05]  /*1500*/  MOV R22, R6 ;  /* 0x0000000600167202 */ /* 0x000fca0000000f00 */
[----:B------:R-:W4:Y:S01]  /*1510*/  LDC.64 R10, c[0x0][0x3a8] ;  /* 0x0000ea00ff0a7b82 */ /* 0x000f220000000a00 */
[----:B---3--:R-:W-:-:S04]  /*1520*/  IMAD R13, R0, R15, R3 ;  /* 0x0000000f000d7224 */ /* 0x008fc800078e0203 */
[----:B----4-:R-:W-:-:S05]  /*1530*/  IMAD.WIDE R12, R13, 0x2, R10 ;  /* 0x000000020d0c7825 */ /* 0x010fca00078e020a */
[----:B0-----:R3:W-:Y:S01]  /*1540*/  STG.E.U16 desc[UR6][R12.64], R21 ;  /* 0x000000150c007986 */ /* 0x0017e2000c101506 */
[----:B------:R-:W-:Y:S05]  /*1550*/  @!P0 BRA `(.L_x_25) ;  /* 0x0000000000248947 */ /* 0x000fea0003800000 */
[----:B------:R-:W-:Y:S01]  /*1560*/  ISETP.NE.AND P0, PT, R19, 0x1, PT ;  /* 0x000000011300780c */ /* 0x000fe20003f05270 */
[----:B---3--:R-:W-:Y:S02]  /*1570*/  IMAD R13, R6, R15, R3 ;  /* 0x0000000f060d7224 */ /* 0x008fe400078e0203 */
[----:B------:R-:W-:Y:S02]  /*1580*/  IMAD.MOV.U32 R22, RZ, RZ, R20 ;  /* 0x000000ffff167224 */ /* 0x000fe400078e0014 */
[----:B------:R-:W-:-:S05]  /*1590*/  IMAD.WIDE R12, R13, 0x2, R10 ;  /* 0x000000020d0c7825 */ /* 0x000fca00078e020a */
[----:B------:R4:W-:Y:S03]  /*15a0*/  STG.E.U16 desc[UR6][R12.64], R21 ;  /* 0x000000150c007986 */ /* 0x0009e6000c101506 */
[----:B------:R-:W-:Y:S02]  /*15b0*/  @P0 IMAD R15, R20, R15, R3 ;  /* 0x0000000f140f0224 */ /* 0x000fe400078e0203 */
[----:B------:R-:W-:Y:S02]  /*15c0*/  @P0 IMAD.MOV.U32 R22, RZ, RZ, R18 ;  /* 0x000000ffff160224 */ /* 0x000fe400078e0012 */
[----:B------:R-:W-:-:S05]  /*15d0*/  @P0 IMAD.WIDE R10, R15, 0x2, R10 ;  /* 0x000000020f0a0825 */ /* 0x000fca00078e020a */
[----:B------:R4:W-:Y:S02]  /*15e0*/  @P0 STG.E.U16 desc[UR6][R10.64], R21 ;  /* 0x000000150a000986 */ /* 0x0009e4000c101506 */
.L_x_25:
[----:B-1----:R-:W-:Y:S05]  /*15f0*/  BSYNC.RECONVERGENT B1 ;  /* 0x0000000000017941 */ /* 0x002fea0003800200 */
.L_x_24:
[----:B------:R-:W-:Y:S05]  /*1600*/  @!P1 BRA `(.L_x_23) ;  /* 0x0000000000489947 */ /* 0x000fea0003800000 */
.L_x_26:
[----:B0---4-:R-:W-:Y:S01]  /*1610*/  IADD3 R10, PT, PT, R5, R22, RZ ;  /* 0x00000016050a7210 */ /* 0x011fe20007ffe0ff */
[----:B------:R-:W-:-:S04]  /*1620*/  IMAD R11, R22, UR4, R3 ;  /* 0x00000004160b7c24 */ /* 0x000fc8000f8e0203 */
[C---:B---3--:R-:W-:Y:S02]  /*1630*/  IMAD.IADD R12, R5.reuse, 0x1, R10 ;  /* 0x00000001050c7824 */ /* 0x048fe400078e020a */
[--C-:B------:R-:W-:Y:S02]  /*1640*/  IMAD R13, R10, UR4, R3.reuse ;  /* 0x000000040a0d7c24 */ /* 0x100fe4000f8e0203 */
[C---:B------:R-:W-:Y:S02]  /*1650*/  IMAD.IADD R24, R5.reuse, 0x1, R12 ;  /* 0x0000000105187824 */ /* 0x040fe400078e020c */
[--C-:B------:R-:W-:Y:S02]  /*1660*/  IMAD R15, R12, UR4, R3.reuse ;  /* 0x000000040c0f7c24 */ /* 0x100fe4000f8e0203 */
[----:B------:R-:W-:Y:S01]  /*1670*/  IMAD R17, R24, UR4, R3 ;  /* 0x0000000418117c24 */ /* 0x000fe2000f8e0203 */
[----:B------:R-:W-:Y:S01]  /*1680*/  IADD3 R22, PT, PT, R5, R24, RZ ;  /* 0x0000001805167210 */ /* 0x000fe20007ffe0ff */
[----:B--2---:R-:W-:-:S03]  /*1690*/  IMAD.WIDE R10, R11, 0x2, R8 ;  /* 0x000000020b0a7825 */ /* 0x004fc600078e0208 */
[----:B------:R-:W-:Y:S01]  /*16a0*/  ISETP.GE.AND P0, PT, R22, R7, PT ;  /* 0x000000071600720c */ /* 0x000fe20003f06270 */
[--C-:B------:R-:W-:Y:S01]  /*16b0*/  IMAD.WIDE R12, R13, 0x2, R8.reuse ;  /* 0x000000020d0c7825 */ /* 0x100fe200078e0208 */
[----:B0-----:R0:W-:Y:S03]  /*16c0*/  STG.E.U16 desc[UR6][R10.64], R21 ;  /* 0x000000150a007986 */ /* 0x0011e6000c101506 */
[--C-:B------:R-:W-:Y:S01]  /*16d0*/  IMAD.WIDE R14, R15, 0x2, R8.reuse ;  /* 0x000000020f0e7825 */ /* 0x100fe200078e0208 */
[----:B------:R0:W-:Y:S03]  /*16e0*/  STG.E.U16 desc[UR6][R12.64], R21 ;  /* 0x000000150c007986 */ /* 0x0001e6000c101506 */
[----:B------:R-:W-:Y:S01]  /*16f0*/  IMAD.WIDE R16, R17, 0x2, R8 ;  /* 0x0000000211107825 */ /* 0x000fe200078e0208 */
[----:B------:R0:W-:Y:S04]  /*1700*/  STG.E.U16 desc[UR6][R14.64], R21 ;  /* 0x000000150e007986 */ /* 0x0001e8000c101506 */
[----:B------:R0:W-:Y:S01]  /*1710*/  STG.E.U16 desc[UR6][R16.64], R21 ;  /* 0x0000001510007986 */ /* 0x0001e2000c101506 */
[----:B------:R-:W-:Y:S05]  /*1720*/  @!P0 BRA `(.L_x_26) ;  /* 0xfffffffc00b88947 */ /* 0x000fea000383ffff */
.L_x_23:
[----:B-1----:R-:W-:Y:S05]  /*1730*/  BSYNC.RECONVERGENT B0 ;  /* 0x0000000000007941 */ /* 0x002fea0003800200 */
.L_x_22:
[----:B------:R-:W1:Y:S01]  /*1740*/  LDCU UR5, c[0x0][0x394] ;  /* 0x00007280ff0577ac */ /* 0x000e620008000800 */
[----:B------:R-:W-:-:S05]  /*1750*/  IMAD.IADD R3, R2, 0x1, R3 ;  /* 0x0000000102037824 */ /* 0x000fca00078e0203 */
[----:B-1----:R-:W-:-:S13]  /*1760*/  ISETP.GE.AND P0, PT, R3, UR5, PT ;  /* 0x0000000503007c0c */ /* 0x002fda000bf06270 */
[----:B------:R-:W-:Y:S05]  /*1770*/  @!P0 BRA `(.L_x_27) ;  /* 0xfffffffc00308947 */ /* 0x000fea000383ffff */
[----:B------:R-:W-:Y:S05]  /*1780*/  EXIT ;  /* 0x000000000000794d */ /* 0x000fea0003800000 */
.L_x_20:
[----:B------:R-:W-:Y:S01]  /*1790*/  IMAD.MOV R4, RZ, RZ, -R7 ;  /* 0x000000ffff047224 */ /* 0x000fe200078e0a07 */
[----:B------:R-:W-:Y:S01]  /*17a0*/  IABS R10, R7 ;  /* 0x00000007000a7213 */ /* 0x000fe20000000000 */
[----:B------:R-:W-:Y:S01]  /*17b0*/  ULEA.HI UR4, UR4, UR4, URZ, 0x1 ;  /* 0x0000000404047291 */ /* 0x000fe2000f8f08ff */
[----:B------:R-:W0:Y:S02]  /*17c0*/  LDCU UR10, c[0x0][0x394] ;  /* 0x00007280ff0a77ac */ /* 0x000e240008000800 */
[C---:B------:R-:W-:Y:S01]  /*17d0*/  VIMNMX R6, PT, PT, R7.reuse, R4, !PT ;  /* 0x0000000407067248 */ /* 0x040fe20007fe0100 */
[----:B------:R-:W2:Y:S03]  /*17e0*/  LDCU UR8, c[0x0][0x390] ;  /* 0x00007200ff0877ac */ /* 0x000ea60008000800 */
[----:B------:R-:W-:Y:S01]  /*17f0*/  IADD3 R6, PT, PT, R7, 0x1, R6 ;  /* 0x0000000107067810 */ /* 0x000fe20007ffe006 */
[----:B------:R-:W-:-:S03]  /*1800*/  USHF.R.S32.HI UR4, URZ, 0x1, UR4 ;  /* 0x00000001ff047899 */ /* 0x000fc60008011404 */
[----:B-1----:R-:W-:Y:S02]  /*1810*/  LOP3.LUT R8, R6, 0xfffffff8, RZ, 0xc0, !PT ;  /* 0xfffffff806087812 */ /* 0x002fe400078ec0ff */
[----:B------:R-:W-:-:S03]  /*1820*/  IADD3 R6, PT, PT, R7, R10, RZ ;  /* 0x0000000a07067210 */ /* 0x000fc60007ffe0ff */
[----:B------:R-:W-:-:S07]  /*1830*/  IMAD.MOV R7, RZ, RZ, -R8 ;  /* 0x000000ffff077224 */ /* 0x000fce00078e0a08 */
.L_x_39:
[----:B-1----:R-:W1:Y:S01]  /*1840*/  LDCU UR5, c[0x0][0x390] ;  /* 0x00007200ff0577ac */ /* 0x002e620008000800 */
[----:B------:R-:W-:Y:S01]  /*1850*/  BSSY.RECONVERGENT B0, `(.L_x_28) ;  /* 0x00000ff000007945 */ /* 0x000fe20003800200 */
[----:B-1----:R-:W-:-:S13]  /*1860*/  ISETP.GE.AND P0, PT, R0, UR5, PT ;  /* 0x0000000500007c0c */ /* 0x002fda000bf06270 */
[----:B------:R-:W-:Y:S05]  /*1870*/  @P0 BRA `(.L_x_29) ;  /* 0x0000000c00f00947 */ /* 0x000fea0003800000 */
[----:B------:R-:W-:-:S07]  /*1880*/  IMAD.MOV.U32 R8, RZ, RZ, R0 ;  /* 0x000000ffff087224 */ /* 0x000fce00078e0000 */
.L_x_38:
[----:B-1----:R-:W1:Y:S01]  /*1890*/  LDCU UR5, c[0x0][0x394] ;  /* 0x00007280ff0577ac */ /* 0x002e620008000800 */
[----:B------:R-:W-:Y:S02]  /*18a0*/  ISETP.GE.U32.AND P0, PT, R6, 0x7, PT ;  /* 0x000000070600780c */ /* 0x000fe40003f06070 */
[----:B------:R-:W-:Y:S01]  /*18b0*/  CS2R R10, SRZ ;  /* 0x00000000000a7805 */ /* 0x000fe2000001ff00 */
[----:B------:R-:W-:Y:S01]  /*18c0*/  IMAD.MOV.U32 R27, RZ, RZ, R4 ;  /* 0x000000ffff1b7224 */ /* 0x000fe200078e0004 */
[----:B-1----:R-:W-:-:S05]  /*18d0*/  MOV R16, UR5 ;  /* 0x0000000500107c02 */ /* 0x002fca0008000f00 */
[----:B------:R-:W-:-:S04]  /*18e0*/  IMAD R12, R8, R16, R3 ;  /* 0x00000010080c7224 */ /* 0x000fc800078e0203 */
[----:B------:R-:W-:Y:S05]  /*18f0*/  @!P0 BRA `(.L_x_30) ;  /* 0x0000000400d88947 */ /* 0x000fea0003800000 */
[----:B------:R-:W1:Y:S01]  /*1900*/  LDCU UR5, c[0x0][0x38c] ;  /* 0x00007180ff0577ac */ /* 0x000e620008000800 */
[----:B------:R-:W-:Y:S02]  /*1910*/  VIADD R18, R8, -UR4 ;  /* 0x8000000408127c36 */ /* 0x000fe40008000000 */
[----:B------:R-:W-:Y:S02]  /*1920*/  HFMA2 R10, -RZ, RZ, 0, 0 ;  /* 0x00000000ff0a7431 */ /* 0x000fe400000001ff */
[----:B------:R-:W-:Y:S02]  /*1930*/  IMAD.MOV.U32 R9, RZ, RZ, 0x3 ;  /* 0x00000003ff097424 */ /* 0x000fe400078e00ff */
[C---:B------:R-:W-:Y:S01]  /*1940*/  VIADD R21, R18.reuse, 0x7 ;  /* 0x0000000712157836 */ /* 0x040fe20000000000 */
[----:B------:R-:W-:Y:S01]  /*1950*/  IADD3 R23, PT, PT, R18, 0x6, RZ ;  /* 0x0000000612177810 */ /* 0x000fe20007ffe0ff */
[----:B------:R-:W-:Y:S02]  /*1960*/  IMAD.MOV.U32 R19, RZ, RZ, R7 ;  /* 0x000000ffff137224 */ /* 0x000fe400078e0007 */
[----:B------:R-:W-:-:S02]  /*1970*/  IMAD R21, R21, R16, R3 ;  /* 0x0000001015157224 */ /* 0x000fc400078e0203 */
[-CC-:B------:R-:W-:Y:S02]  /*1980*/  IMAD R23, R23, R16.reuse, R3.reuse ;  /* 0x0000001017177224 */ /* 0x180fe400078e0203 */
[----:B------:R-:W-:Y:S01]  /*1990*/  IMAD R13, R18, R16, R3 ;  /* 0x00000010120d7224 */ /* 0x000fe200078e0203 */
[----:B-1----:R-:W-:-:S04]  /*19a0*/  ULEA.HI UR5, UR5, UR5, URZ, 0x1 ;  /* 0x0000000505057291 */ /* 0x002fc8000f8f08ff */
[----:B------:R-:W-:-:S04]  /*19b0*/  USHF.R.S32.HI UR5, URZ, 0x1, UR5 ;  /* 0x00000001ff057899 */ /* 0x000fc80008011405 */
[----:B------:R-:W-:Y:S02]  /*19c0*/  UIADD3 UR9, UPT, UPT, -UR5, 0x3, URZ ;  /* 0x0000000305097890 */ /* 0x000fe4000fffe1ff */
[----:B------:R-:W-:Y:S02]  /*19d0*/  UIADD3 UR11, UPT, UPT, -UR5, 0x4, URZ ;  /* 0x00000004050b7890 */ /* 0x000fe4000fffe1ff */
[----:B------:R-:W-:Y:S02]  /*19e0*/  UIADD3 UR13, UPT, UPT, -UR5, 0x5, URZ ;  /* 0x00000005050d7890 */ /* 0x000fe4000fffe1ff */
[----:B------:R-:W-:Y:S01]  /*19f0*/  UIADD3 UR12, UPT, UPT, -UR5, 0x2, URZ ;  /* 0x00000002050c7890 */ /* 0x000fe2000fffe1ff */
[C---:B------:R-:W-:Y:S01]  /*1a00*/  IADD3 R24, PT, PT, R8.reuse, UR9, RZ ;  /* 0x0000000908187c10 */ /* 0x040fe2000fffe0ff */
[----:B------:R-:W-:Y:S01]  /*1a10*/  UIADD3 UR5, UPT, UPT, -UR5, 0x1, URZ ;  /* 0x0000000105057890 */ /* 0x000fe2000fffe1ff */
[C---:B------:R-:W-:Y:S01]  /*1a20*/  VIADD R22, R8.reuse, UR11 ;  /* 0x0000000b08167c36 */ /* 0x040fe20008000000 */
[----:B------:R-:W-:Y:S01]  /*1a30*/  IADD3 R25, PT, PT, R8, UR13, RZ ;  /* 0x0000000d08197c10 */ /* 0x000fe2000fffe0ff */
[----:B------:R-:W-:-:S02]  /*1a40*/  IMAD.U32 R27, RZ, RZ, UR9 ;  /* 0x00000009ff1b7e24 */ /* 0x000fc4000f8e00ff */
[C---:B------:R-:W-:Y:S01]  /*1a50*/  VIADD R26, R8.reuse, UR12 ;  /* 0x0000000c081a7c36 */ /* 0x040fe20008000000 */
[----:B------:R-:W-:Y:S01]  /*1a60*/  IADD3 R20, PT, PT, R8, UR5, RZ ;  /* 0x0000000508147c10 */ /* 0x000fe2000fffe0ff */
[-CC-:B------:R-:W-:Y:S02]  /*1a70*/  IMAD R25, R25, R16.reuse, R3.reuse ;  /* 0x0000001019197224 */ /* 0x180fe400078e0203 */
[-CC-:B------:R-:W-:Y:S02]  /*1a80*/  IMAD R22, R22, R16.reuse, R3.reuse ;  /* 0x0000001016167224 */ /* 0x180fe400078e0203 */
[-CC-:B------:R-:W-:Y:S02]  /*1a90*/  IMAD R24, R24, R16.reuse, R3.reuse ;  /* 0x0000001018187224 */ /* 0x180fe400078e0203 */
[-CC-:B------:R-:W-:Y:S02]  /*1aa0*/  IMAD R26, R26, R16.reuse, R3.reuse ;  /* 0x000000101a1a7224 */ /* 0x180fe400078e0203 */
[----:B------:R-:W-:-:S07]  /*1ab0*/  IMAD R20, R20, R16, R3 ;  /* 0x0000001014147224 */ /* 0x000fce00078e0203 */
.L_x_31:
[----:B--2---:R-:W-:-:S04]  /*1ac0*/  ISETP.GE.AND P0, PT, R18, UR8, PT ;  /* 0x0000000812007c0c */ /* 0x004fc8000bf06270 */
[----:B------:R-:W-:-:S13]  /*1ad0*/  ISETP.LT.OR P0, PT, R18, RZ, P0 ;  /* 0x000000ff1200720c */ /* 0x000fda0000701670 */
[----:B------:R-:W1:Y:S01]  /*1ae0*/  @!P0 LDC.64 R14, c[0x0][0x3a0] ;  /* 0x0000e800ff0e8b82 */ /* 0x000e620000000a00 */
[----:B------:R-:W-:Y:S01]  /*1af0*/  IADD3 R17, PT, PT, R9, -0x3, RZ ;  /* 0xfffffffd09117810 */ /* 0x000fe20007ffe0ff */
[----:B-1----:R-:W-:-:S06]  /*1b00*/  @!P0 IMAD.WIDE R28, R13, 0x4, R14 ;  /* 0x000000040d1c8825 */ /* 0x002fcc00078e020e */
[----:B------:R-:W1:Y:S01]  /*1b10*/  LDC.64 R14, c[0x0][0x398] ;  /* 0x0000e600ff0e7b82 */ /* 0x000e620000000a00 */
[----:B------:R-:W2:Y:S01]  /*1b20*/  @!P0 LDG.E R28, desc[UR6][R28.64] ;  /* 0x000000061c1c8981 */ /* 0x000ea2000c1e1900 */
[----:B-1----:R-:W-:-:S05]  /*1b30*/  IMAD.WIDE R14, R17, 0x4, R14 ;  /* 0x00000004110e7825 */ /* 0x002fca00078e020e */
[----:B------:R-:W2:Y:S01]  /*1b40*/  @!P0 LDG.E R17, desc[UR6][R14.64] ;  /* 0x000000060e118981 */ /* 0x000ea2000c1e1900 */
[----:B------:R-:W-:Y:S02]  /*1b50*/  VIADD R16, R18, 0x1 ;  /* 0x0000000112107836 */ /* 0x000fe40000000000 */
[----:B--2---:R-:W-:Y:S01]  /*1b60*/  @!P0 FFMA R11, R28, R17, R11 ;  /* 0x000000111c0b8223 */ /* 0x004fe2000000000b */
[----:B------:R-:W-:Y:S02]  /*1b70*/  @!P0 FADD R10, R10, R17 ;  /* 0x000000110a0a8221 */ /* 0x000fe40000000000 */
[----:B------:R-:W-:-:S04]  /*1b80*/  ISETP.GE.AND P0, PT, R16, UR8, PT ;  /* 0x0000000810007c0c */ /* 0x000fc8000bf06270 */
[----:B------:R-:W-:-:S13]  /*1b90*/  ISETP.LT.OR P0, PT, R16, RZ, P0 ;  /* 0x000000ff1000720c */ /* 0x000fda0000701670 */
[----:B------:R-:W1:Y:S02]  /*1ba0*/  @!P0 LDC.64 R16, c[0x0][0x3a0] ;  /* 0x0000e800ff108b82 */ /* 0x000e640000000a00 */
[----:B-1----:R-:W-:Y:S02]  /*1bb0*/  @!P0 IMAD.WIDE R28, R20, 0x4, R16 ;  /* 0x00000004141c8825 */ /* 0x002fe400078e0210 */
[----:B------:R-:W2:Y:S04]  /*1bc0*/  @!P0 LDG.E R17, desc[UR6][R14.64+0x4] ;  /* 0x000004060e118981 */ /* 0x000ea8000c1e1900 */
[----:B------:R-:W3:Y:S01]  /*1bd0*/  @!P0 LDG.E R28, desc[UR6][R28.64] ;  /* 0x000000061c1c8981 */ /* 0x000ee2000c1e1900 */
[----:B------:R-:W-:Y:S01]  /*1be0*/  IADD3 R16, PT, PT, R18, 0x2, RZ ;  /* 0x0000000212107810 */ /* 0x000fe20007ffe0ff */
[----:B--2---:R-:W-:Y:S01]  /*1bf0*/  @!P0 FADD R10, R10, R17 ;  /* 0x000000110a0a8221 */ /* 0x004fe20000000000 */
[----:B---3--:R-:W-:-:S02]  /*1c00*/  @!P0 FFMA R11, R28, R17, R11 ;  /* 0x000000111c0b8223 */ /* 0x008fc4000000000b */
[----:B------:R-:W-:-:S04]  /*1c10*/  ISETP.GE.AND P0, PT, R16, UR8, PT ;  /* 0x0000000810007c0c */ /* 0x000fc8000bf06270 */
[----:B------:R-:W-:-:S13]  /*1c20*/  ISETP.LT.OR P0, PT, R16, RZ, P0 ;  /* 0x000000ff1000720c */ /* 0x000fda0000701670 */
[----:B------:R-:W1:Y:S02]  /*1c30*/  @!P0 LDC.64 R16, c[0x0][0x3a0] ;  /* 0x0000e800ff108b82 */ /* 0x000e640000000a00 */
[----:B-1----:R-:W-:-:S06]  /*1c40*/  @!P0 IMAD.WIDE R16, R26, 0x4, R16 ;  /* 0x000000041a108825 */ /* 0x002fcc00078e0210 */
[----:B------:R-:W2:Y:S04]  /*1c50*/  @!P0 LDG.E R16, desc[UR6][R16.64] ;  /* 0x0000000610108981 */ /* 0x000ea8000c1e1900 */
        /* <DEDUP_REMOVED lines=42> */
[----:B------:R-:W1:Y:S01]  /*1f00*/  @!P0 LDC.64 R28, c[0x0][0x3a0] ;  /* 0x0000e800ff1c8b82 */ /* 0x000e620000000a00 */
[----:B------:R-:W2:Y:S01]  /*1f10*/  @!P0 LDG.E R15, desc[UR6][R14.64+0x1c] ;  /* 0x00001c060e0f8981 */ /* 0x000ea2000c1e1900 */
[----:B-1----:R-:W-:-:S06]  /*1f20*/  @!P0 IMAD.WIDE R28, R21, 0x4, R28 ;  /* 0x00000004151c8825 */ /* 0x002fcc00078e021c */
[----:B------:R-:W3:Y:S01]  /*1f30*/  @!P0 LDG.E R28, desc[UR6][R28.64] ;  /* 0x000000061c1c8981 */ /* 0x000ee2000c1e1900 */
[----:B------:R-:W-:Y:S02]  /*1f40*/  IADD3 R19, PT, PT, R19, 0x8, RZ ;  /* 0x0000000813137810 */ /* 0x000fe40007ffe0ff */
[----:B0-----:R-:W-:Y:S01]  /*1f50*/  MOV R16, UR10 ;  /* 0x0000000a00107c02 */ /* 0x001fe20008000f00 */
[----:B------:R-:W-:Y:S01]  /*1f60*/  VIADD R27, R27, 0x8 ;  /* 0x000000081b1b7836 */ /* 0x000fe20000000000 */
[----:B------:R-:W-:Y:S01]  /*1f70*/  IADD3 R18, PT, PT, R18, 0x8, RZ ;  /* 0x0000000812127810 */ /* 0x000fe20007ffe0ff */
[----:B------:R-:W-:Y:S01]  /*1f80*/  VIADD R9, R9, 0x8 ;  /* 0x0000000809097836 */ /* 0x000fe20000000000 */
[C---:B------:R-:W-:Y:S01]  /*1f90*/  LEA R20, R16.reuse, R20, 0x3 ;  /* 0x0000001410147211 */ /* 0x040fe200078e18ff */
[C---:B------:R-:W-:Y:S01]  /*1fa0*/  IMAD R13, R16.reuse, 0x8, R13 ;  /* 0x00000008100d7824 */ /* 0x040fe200078e020d */
[C---:B------:R-:W-:Y:S01]  /*1fb0*/  LEA R24, R16.reuse, R24, 0x3 ;  /* 0x0000001810187211 */ /* 0x040fe200078e18ff */
[C---:B------:R-:W-:Y:S01]  /*1fc0*/  IMAD R26, R16.reuse, 0x8, R26 ;  /* 0x00000008101a7824 */ /* 0x040fe200078e021a */
[C---:B------:R-:W-:Y:S01]  /*1fd0*/  LEA R25, R16.reuse, R25, 0x3 ;  /* 0x0000001910197211 */ /* 0x040fe200078e18ff */
[C---:B------:R-:W-:Y:S01]  /*1fe0*/  IMAD R22, R16.reuse, 0x8, R22 ;  /* 0x0000000810167824 */ /* 0x040fe200078e0216 */
[C---:B------:R-:W-:Y:S01]  /*1ff0*/  LEA R21, R16.reuse, R21, 0x3 ;  /* 0x0000001510157211 */ /* 0x040fe200078e18ff */
[----:B------:R-:W-:-:S02]  /*2000*/  IMAD R23, R16, 0x8, R23 ;  /* 0x0000000810177824 */ /* 0x000fc400078e0217 */
[----:B--2---:R-:W-:Y:S01]  /*2010*/  @!P0 FADD R10, R10, R15 ;  /* 0x0000000f0a0a8221 */ /* 0x004fe20000000000 */
[----:B---3--:R-:W-:Y:S01]  /*2020*/  @!P0 FFMA R11, R28, R15, R11 ;  /* 0x0000000f1c0b8223 */ /* 0x008fe2000000000b */
[----:B------:R-:W-:-:S13]  /*2030*/  ISETP.NE.AND P0, PT, R19, RZ, PT ;  /* 0x000000ff1300720c */ /* 0x000fda0003f05270 */
[----:B------:R-:W-:Y:S05]  /*2040*/  @P0 BRA `(.L_x_31) ;  /* 0xfffffff8009c0947 */ /* 0x000fea000383ffff */
[----:B------:R-:W-:-:S07]  /*2050*/  VIADD R27, R27, 0xfffffffd ;  /* 0xfffffffd1b1b7836 */ /* 0x000fce0000000000 */
.L_x_30:
[----:B------:R-:W-:-:S04]  /*2060*/  IADD3 R9, PT, PT, R6, 0x1, RZ ;  /* 0x0000000106097810 */ /* 0x000fc80007ffe0ff */
[----:B------:R-:W-:-:S04]  /*2070*/  LOP3.LUT R13, R9, 0x7, RZ, 0xc0, !PT ;  /* 0x00000007090d7812 */ /* 0x000fc800078ec0ff */
[----:B------:R-:W-:-:S13]  /*2080*/  ISETP.NE.AND P0, PT, R13, RZ, PT ;  /* 0x000000ff0d00720c */ /* 0x000fda0003f05270 */
[----:B------:R-:W-:Y:S05]  /*2090*/  @!P0 BRA `(.L_x_32) ;  /* 0x0000000400948947 */ /* 0x000fea0003800000 */
[----:B------:R-:W-:Y:S01]  /*20a0*/  VIADD R13, R13, 0xffffffff ;  /* 0xffffffff0d0d7836 */ /* 0x000fe20000000000 */
[----:B------:R-:W-:-:S04]  /*20b0*/  LOP3.LUT R9, R9, 0x3, RZ, 0xc0, !PT ;  /* 0x0000000309097812 */ /* 0x000fc800078ec0ff */
[----:B------:R-:W-:Y:S02]  /*20c0*/  ISETP.GE.U32.AND P0, PT, R13, 0x3, PT ;  /* 0x000000030d00780c */ /* 0x000fe40003f06070 */
[----:B------:R-:W-:-:S11]  /*20d0*/  ISETP.NE.AND P3, PT, R9, RZ, PT ;  /* 0x000000ff0900720c */ /* 0x000fd60003f65270 */
[----:B------:R-:W-:Y:S05]  /*20e0*/  @!P0 BRA `(.L_x_33) ;  /* 0x0000000000c08947 */ /* 0x000fea0003800000 */
[----:B------:R-:W1:Y:S01]  /*20f0*/  LDCU UR5, c[0x0][0x390] ;  /* 0x00007200ff0577ac */ /* 0x000e620008000800 */
[----:B------:R-:W-:Y:S01]  /*2100*/  IADD3 R13, PT, PT, R27, R8, RZ ;  /* 0x000000081b0d7210 */ /* 0x000fe20007ffe0ff */
[----:B------:R-:W3:Y:S03]  /*2110*/  LDC.64 R22, c[0x0][0x398] ;  /* 0x0000e600ff167b82 */ /* 0x000ee60000000a00 */
[C---:B------:R-:W-:Y:S01]  /*2120*/  IADD3 R15, PT, PT, R13.reuse, 0x2, RZ ;  /* 0x000000020d0f7810 */ /* 0x040fe20007ffe0ff */
[C---:B------:R-:W-:Y:S01]  /*2130*/  VIADD R14, R13.reuse, 0x1 ;  /* 0x000000010d0e7836 */ /* 0x040fe20000000000 */
[----:B-1----:R-:W-:-:S04]  /*2140*/  ISETP.GE.AND P0, PT, R13, UR5, PT ;  /* 0x000000050d007c0c */ /* 0x002fc8000bf06270 */
[C---:B------:R-:W-:Y:S02]  /*2150*/  ISETP.GE.AND P1, PT, R14.reuse, UR5, PT ;  /* 0x000000050e007c0c */ /* 0x040fe4000bf26270 */
[C---:B------:R-:W-:Y:S01]  /*2160*/  ISETP.LT.OR P0, PT, R13.reuse, RZ, P0 ;  /* 0x000000ff0d00720c */ /* 0x040fe20000701670 */
[----:B------:R-:W-:Y:S01]  /*2170*/  VIADD R13, R13, 0x3 ;  /* 0x000000030d0d7836 */ /* 0x000fe20000000000 */
[----:B------:R-:W-:Y:S02]  /*2180*/  ISETP.LT.OR P1, PT, R14, RZ, P1 ;  /* 0x000000ff0e00720c */ /* 0x000fe40000f21670 */
[----:B------:R-:W-:Y:S02]  /*2190*/  ISETP.GE.AND P2, PT, R15, UR5, PT ;  /* 0x000000050f007c0c */ /* 0x000fe4000bf46270 */
[----:B------:R-:W-:Y:S02]  /*21a0*/  ISETP.GE.AND P4, PT, R13, UR5, PT ;  /* 0x000000050d007c0c */ /* 0x000fe4000bf86270 */
[----:B------:R-:W-:-:S02]  /*21b0*/  ISETP.LT.OR P2, PT, R15, RZ, P2 ;  /* 0x000000ff0f00720c */ /* 0x000fc40001741670 */
[----:B------:R-:W-:-:S03]  /*21c0*/  ISETP.LT.OR P4, PT, R13, RZ, P4 ;  /* 0x000000ff0d00720c */ /* 0x000fc60002781670 */
[----:B------:R-:W1:Y:S01]  /*21d0*/  @!P0 LDC.64 R24, c[0x0][0x3a0] ;  /* 0x0000e800ff188b82 */ /* 0x000e620000000a00 */
[----:B------:R-:W-:-:S07]  /*21e0*/  @!P0 IMAD R13, R27, R16, R12 ;  /* 0x000000101b0d8224 */ /* 0x000fce00078e020c */
[----:B------:R-:W4:Y:S08]  /*21f0*/  @!P1 LDC.64 R20, c[0x0][0x3a0] ;  /* 0x0000e800ff149b82 */ /* 0x000f300000000a00 */
[----:B------:R-:W5:Y:S01]  /*2200*/  @!P2 LDC.64 R14, c[0x0][0x3a0] ;  /* 0x0000e800ff0eab82 */ /* 0x000f620000000a00 */
[----:B------:R-:W-:-:S07]  /*2210*/  @!P1 IMAD R17, R27, R16, R16 ;  /* 0x000000101b119224 */ /* 0x000fce00078e0210 */
[----:B------:R-:W0:Y:S01]  /*2220*/  @!P4 LDC.64 R18, c[0x0][0x3a0] ;  /* 0x0000e800ff12cb82 */ /* 0x000e220000000a00 */
[----:B-1----:R-:W-:Y:S01]  /*2230*/  @!P0 IMAD.WIDE R24, R13, 0x4, R24 ;  /* 0x000000040d188825 */ /* 0x002fe200078e0218 */
[C---:B------:R-:W-:Y:S02]  /*2240*/  IADD3 R13, PT, PT, R27.reuse, UR4, RZ ;  /* 0x000000041b0d7c10 */ /* 0x040fe4000fffe0ff */
[----:B------:R-:W-:Y:S01]  /*2250*/  @!P1 IADD3 R17, PT, PT, R12, R17, RZ ;  /* 0x000000110c119210 */ /* 0x000fe20007ffe0ff */
[----:B------:R-:W-:Y:S02]  /*2260*/  @!P2 VIADD R29, R27, 0x2 ;  /* 0x000000021b1da836 */ /* 0x000fe40000000000 */
[----:B---3--:R-:W-:Y:S01]  /*2270*/  IMAD.WIDE R22, R13, 0x4, R22 ;  /* 0x000000040d167825 */ /* 0x008fe200078e0216 */
[----:B------:R1:W3:Y:S03]  /*2280*/  @!P0 LDG.E R24, desc[UR6][R24.64] ;  /* 0x0000000618188981 */ /* 0x0002e6000c1e1900 */
[----:B----4-:R-:W-:Y:S01]  /*2290*/  @!P1 IMAD.WIDE R20, R17, 0x4, R20 ;  /* 0x0000000411149825 */ /* 0x010fe200078e0214 */
[----:B------:R-:W4:Y:S03]  /*22a0*/  @!P0 LDG.E R13, desc[UR6][R22.64] ;  /* 0x00000006160d8981 */ /* 0x000f26000c1e1900 */
[----:B------:R-:W-:-:S02]  /*22b0*/  @!P2 IMAD R29, R29, R16, R12 ;  /* 0x000000101d1da224 */ /* 0x000fc400078e020c */
[----:B------:R-:W-:Y:S01]  /*22c0*/  @!P4 VIADD R17, R27, 0x3 ;  /* 0x000000031b11c836 */ /* 0x000fe20000000000 */
[----:B------:R-:W2:Y:S01]  /*22d0*/  @!P1 LDG.E R20, desc[UR6][R20.64] ;  /* 0x0000000614149981 */ /* 0x000ea2000c1e1900 */
[----:B-----5:R-:W-:-:S03]  /*22e0*/  @!P2 IMAD.WIDE R14, R29, 0x4, R14 ;  /* 0x000000041d0ea825 */ /* 0x020fc600078e020e */
[----:B------:R-:W5:Y:S01]  /*22f0*/  @!P4 LDG.E R29, desc[UR6][R22.64+0xc] ;  /* 0x00000c06161dc981 */ /* 0x000f62000c1e1900 */
[----:B-1----:R-:W-:-:S03]  /*2300*/  @!P4 IMAD R25, R17, R16, R12 ;  /* 0x000000101119c224 */ /* 0x002fc600078e020c */
[----:B------:R-:W2:Y:S01]  /*2310*/  @!P1 LDG.E R17, desc[UR6][R22.64+0x4] ;  /* 0x0000040616119981 */ /* 0x000ea2000c1e1900 */
[----:B0-----:R-:W-:-:S03]  /*2320*/  @!P4 IMAD.WIDE R18, R25, 0x4, R18 ;  /* 0x000000041912c825 */ /* 0x001fc600078e0212 */
[----:B------:R-:W5:Y:S04]  /*2330*/  @!P2 LDG.E R14, desc[UR6][R14.64] ;  /* 0x000000060e0ea981 */ /* 0x000f68000c1e1900 */
[----:B------:R-:W5:Y:S04]  /*2340*/  @!P2 LDG.E R25, desc[UR6][R22.64+0x8] ;  /* 0x000008061619a981 */ /* 0x000f68000c1e1900 */
[----:B------:R-:W5:Y:S01]  /*2350*/  @!P4 LDG.E R18, desc[UR6][R18.64] ;  /* 0x000000061212c981 */ /* 0x000f62000c1e1900 */
[----:B------:R-:W-:Y:S01]  /*2360*/  IADD3 R27, PT, PT, R27, 0x4, RZ ;  /* 0x000000041b1b7810 */ /* 0x000fe20007ffe0ff */
[----:B----4-:R-:W-:Y:S01]  /*2370*/  @!P0 FADD R10, R10, R13 ;  /* 0x0000000d0a0a8221 */ /* 0x010fe20000000000 */
[----:B---3--:R-:W-:-:S03]  /*2380*/  @!P0 FFMA R11, R24, R13, R11 ;  /* 0x0000000d180b8223 */ /* 0x008fc6000000000b */
[----:B--2---:R-:W-:Y:S01]  /*2390*/  @!P1 FADD R10, R10, R17 ;  /* 0x000000110a0a9221 */ /* 0x004fe20000000000 */
[----:B------:R-:W-:-:S03]  /*23a0*/  @!P1 FFMA R11, R20, R17, R11 ;  /* 0x00000011140b9223 */ /* 0x000fc6000000000b */
[----:B-----5:R-:W-:Y:S01]  /*23b0*/  @!P2 FADD R10, R10, R25 ;  /* 0x000000190a0aa221 */ /* 0x020fe20000000000 */
[----:B------:R-:W-:-:S03]  /*23c0*/  @!P2 FFMA R11, R14, R25, R11 ;  /* 0x000000190e0ba223 */ /* 0x000fc6000000000b */
[----:B------:R-:W-:Y:S01]  /*23d0*/  @!P4 FADD R10, R10, R29 ;  /* 0x0000001d0a0ac221 */ /* 0x000fe20000000000 */
[----:B------:R-:W-:-:S07]  /*23e0*/  @!P4 FFMA R11, R18, R29, R11 ;  /* 0x0000001d120bc223 */ /* 0x000fce000000000b */
.L_x_33:
[----:B------:R-:W-:Y:S04]  /*23f0*/  BSSY.RECONVERGENT B1, `(.L_x_32) ;  /* 0x000002f000017945 */ /* 0x000fe80003800200 */
[----:B------:R-:W-:Y:S05]  /*2400*/  @!P3 BRA `(.L_x_34) ;  /* 0x0000000000b4b947 */ /* 0x000fea0003800000 */
[----:B------:R-:W-:Y:S01]  /*2410*/  ISETP.NE.AND P0, PT, R9, 0x1, PT ;  /* 0x000000010900780c */ /* 0x000fe20003f05270 */
[----:B------:R-:W1:-:S12]  /*2420*/  LDCU UR9, c[0x0][0x390] ;  /* 0x00007200ff0977ac */ /* 0x000e580008000800 */
[----:B------:R-:W-:Y:S05]  /*2430*/  @!P0 BRA `(.L_x_35) ;  /* 0x0000000000688947 */ /* 0x000fea0003800000 */
[----:B------:R-:W3:Y:S01]  /*2440*/  LDCU UR5, c[0x0][0x390] ;  /* 0x00007200ff0577ac */ /* 0x000ee20008000800 */
[----:B------:R-:W-:Y:S01]  /*2450*/  IMAD.IADD R13, R27, 0x1, R8 ;  /* 0x000000011b0d7824 */ /* 0x000fe200078e0208 */
[----:B------:R-:W4:Y:S04]  /*2460*/  LDC.64 R20, c[0x0][0x398] ;  /* 0x0000e600ff147b82 */ /* 0x000f280000000a00 */
[C---:B------:R-:W-:Y:S02]  /*2470*/  IADD3 R9, PT, PT, R13.reuse, 0x1, RZ ;  /* 0x000000010d097810 */ /* 0x040fe40007ffe0ff */
[----:B---3--:R-:W-:Y:S02]  /*2480*/  ISETP.GE.AND P0, PT, R13, UR5, PT ;  /* 0x000000050d007c0c */ /* 0x008fe4000bf06270 */
[----:B------:R-:W-:-:S02]  /*2490*/  ISETP.GE.AND P1, PT, R9, UR5, PT ;  /* 0x0000000509007c0c */ /* 0x000fc4000bf26270 */
[----:B------:R-:W-:Y:S02]  /*24a0*/  ISETP.LT.OR P0, PT, R13, RZ, P0 ;  /* 0x000000ff0d00720c */ /* 0x000fe40000701670 */
[----:B------:R-:W-:Y:S01]  /*24b0*/  ISETP.LT.OR P1, PT, R9, RZ, P1 ;  /* 0x000000ff0900720c */ /* 0x000fe20000f21670 */
[----:B------:R-:W-:-:S04]  /*24c0*/  VIADD R9, R27, UR4 ;  /* 0x000000041b097c36 */ /* 0x000fc80008000000 */
[----:B----4-:R-:W-:-:S06]  /*24d0*/  IMAD.WIDE R20, R9, 0x4, R20 ;  /* 0x0000000409147825 */ /* 0x010fcc00078e0214 */
[----:B------:R-:W3:Y:S01]  /*24e0*/  @!P0 LDC.64 R18, c[0x0][0x3a0] ;  /* 0x0000e800ff128b82 */ /* 0x000ee20000000a00 */
[CC--:B------:R-:W-:Y:S01]  /*24f0*/  @!P0 IMAD R13, R27.reuse, R16.reuse, R12 ;  /* 0x000000101b0d8224 */ /* 0x0c0fe200078e020c */
[----:B------:R-:W4:Y:S01]  /*2500*/  @!P0 LDG.E R9, desc[UR6][R20.64] ;  /* 0x0000000614098981 */ /* 0x000f22000c1e1900 */
[----:B------:R-:W-:-:S05]  /*2510*/  @!P1 IMAD R17, R27, R16, R16 ;  /* 0x000000101b119224 */ /* 0x000fca00078e0210 */
[----:B------:R-:W5:Y:S01]  /*2520*/  @!P1 LDC.64 R14, c[0x0][0x3a0] ;  /* 0x0000e800ff0e9b82 */ /* 0x000f620000000a00 */
[----:B------:R-:W-:Y:S01]  /*2530*/  @!P1 IADD3 R17, PT, PT, R12, R17, RZ ;  /* 0x000000110c119210 */ /* 0x000fe20007ffe0ff */
[----:B---3--:R-:W-:Y:S02]  /*2540*/  @!P0 IMAD.WIDE R18, R13, 0x4, R18 ;  /* 0x000000040d128825 */ /* 0x008fe400078e0212 */
[----:B------:R-:W3:Y:S04]  /*2550*/  @!P1 LDG.E R13, desc[UR6][R20.64+0x4] ;  /* 0x00000406140d9981 */ /* 0x000ee8000c1e1900 */
[----:B------:R-:W2:Y:S01]  /*2560*/  @!P0 LDG.E R18, desc[UR6][R18.64] ;  /* 0x0000000612128981 */ /* 0x000ea2000c1e1900 */
[----:B-----5:R-:W-:-:S06]  /*2570*/  @!P1 IMAD.WIDE R14, R17, 0x4, R14 ;  /* 0x00000004110e9825 */ /* 0x020fcc00078e020e */
[----:B------:R-:W5:Y:S01]  /*2580*/  @!P1 LDG.E R14, desc[UR6][R14.64] ;  /* 0x000000060e0e9981 */ /* 0x000f62000c1e1900 */
[----:B------:R-:W-:Y:S02]  /*2590*/  VIADD R27, R27, 0x2 ;  /* 0x000000021b1b7836 */ /* 0x000fe40000000000 */
[----:B----4-:R-:W-:-:S04]  /*25a0*/  @!P0 FADD R10, R10, R9 ;  /* 0x000000090a0a8221 */ /* 0x010fc80000000000 */
[----:B---3--:R-:W-:Y:S01]  /*25b0*/  @!P1 FADD R10, R10, R13 ;  /* 0x0000000d0a0a9221 */ /* 0x008fe20000000000 */
[----:B--2---:R-:W-:-:S04]  /*25c0*/  @!P0 FFMA R11, R18, R9, R11 ;  /* 0x00000009120b8223 */ /* 0x004fc8000000000b */
[----:B-----5:R-:W-:-:S07]  /*25d0*/  @!P1 FFMA R11, R14, R13, R11 ;  /* 0x0000000d0e0b9223 */ /* 0x020fce000000000b */
.L_x_35:
[----:B------:R-:W-:Y:S02]  /*25e0*/  IADD3 R9, PT, PT, R27, R8, RZ ;  /* 0x000000081b097210 */ /* 0x000fe40007ffe0ff */
[----:B------:R-:W-:Y:S02]  /*25f0*/  LOP3.LUT P1, RZ, R6, 0x1, RZ, 0xc0, !PT ;  /* 0x0000000106ff7812 */ /* 0x000fe4000782c0ff */
[----:B-1----:R-:W-:-:S04]  /*2600*/  ISETP.GE.AND P0, PT, R9, UR9, PT ;  /* 0x0000000909007c0c */ /* 0x002fc8000bf06270 */
[----:B------:R-:W-:-:S04]  /*2610*/  ISETP.LT.OR P0, PT, R9, RZ, P0 ;  /* 0x000000ff0900720c */ /* 0x000fc80000701670 */
[----:B------:R-:W-:-:S13]  /*2620*/  PLOP3.LUT P0, PT, P1, P0, PT, 0xf8, 0x8f ;  /* 0x00000000008f781c */ /* 0x000fda0000f01f70 */
[----:B------:R-:W-:Y:S05]  /*2630*/  @P0 BRA `(.L_x_34) ;  /* 0x0000000000280947 */ /* 0x000fea0003800000 */
[----:B------:R-:W1:Y:S01]  /*2640*/  LDC.64 R18, c[0x0][0x3a0] ;  /* 0x0000e800ff127b82 */ /* 0x000e620000000a00 */
[C---:B------:R-:W-:Y:S02]  /*2650*/  IMAD R9, R27.reuse, R16, R12 ;  /* 0x000000101b097224 */ /* 0x040fe400078e020c */
[----:B------:R-:W-:-:S05]  /*2660*/  VIADD R13, R27, UR4 ;  /* 0x000000041b0d7c36 */ /* 0x000fca0008000000 */
[----:B------:R-:W3:Y:S01]  /*2670*/  LDC.64 R14, c[0x0][0x398] ;  /* 0x0000e600ff0e7b82 */ /* 0x000ee20000000a00 */
[----:B-1----:R-:W-:-:S06]  /*2680*/  IMAD.WIDE R18, R9, 0x4, R18 ;  /* 0x0000000409127825 */ /* 0x002fcc00078e0212 */
[----:B------:R-:W4:Y:S01]  /*2690*/  LDG.E R18, desc[UR6][R18.64] ;  /* 0x0000000612127981 */ /* 0x000f22000c1e1900 */
[----:B---3--:R-:W-:-:S06]  /*26a0*/  IMAD.WIDE R14, R13, 0x4, R14 ;  /* 0x000000040d0e7825 */ /* 0x008fcc00078e020e */
[----:B------:R-:W4:Y:S02]  /*26b0*/  LDG.E R15, desc[UR6][R14.64] ;  /* 0x000000060e0f7981 */ /* 0x000f24000c1e1900 */
[----:B----4-:R-:W-:Y:S01]  /*26c0*/  FFMA R11, R18, R15, R11 ;  /* 0x0000000f120b7223 */ /* 0x010fe2000000000b */
[----:B------:R-:W-:-:S07]  /*26d0*/  FADD R10, R10, R15 ;  /* 0x0000000f0a0a7221 */ /* 0x000fce0000000000 */
.L_x_34:
[----:B0-2---:R-:W-:Y:S05]  /*26e0*/  BSYNC.RECONVERGENT B1 ;  /* 0x0000000000017941 */ /* 0x005fea0003800200 */
.L_x_32:
[----:B------:R-:W1:Y:S01]  /*26f0*/  MUFU.RCP R9, R10 ;  /* 0x0000000a00097308 */ /* 0x000e620000001000 */
[----:B------:R-:W-:Y:S07]  /*2700*/  BSSY.RECONVERGENT B1, `(.L_x_36) ;  /* 0x000000b000017945 */ /* 0x000fee0003800200 */
[----:B------:R-:W3:Y:S01]  /*2710*/  FCHK P0, R11, R10 ;  /* 0x0000000a0b007302 */ /* 0x000ee20000000000 */
[----:B-1----:R-:W-:-:S04]  /*2720*/  FFMA R14, R9, -R10, 1 ;  /* 0x3f800000090e7423 */ /* 0x002fc8000000080a */
[----:B------:R-:W-:-:S04]  /*2730*/  FFMA R14, R9, R14, R9 ;  /* 0x0000000e090e7223 */ /* 0x000fc80000000009 */
[----:B------:R-:W-:-:S04]  /*2740*/  FFMA R16, R14, R11, RZ ;  /* 0x0000000b0e107223 */ /* 0x000fc800000000ff */
[----:B------:R-:W-:-:S04]  /*2750*/  FFMA R9, R16, -R10, R11 ;  /* 0x8000000a10097223 */ /* 0x000fc8000000000b */
[----:B------:R-:W-:Y:S01]  /*2760*/  FFMA R9, R14, R9, R16 ;  /* 0x000000090e097223 */ /* 0x000fe20000000010 */
[----:B---3--:R-:W-:Y:S06]  /*2770*/  @!P0 BRA `(.L_x_37) ;  /* 0x00000000000c8947 */ /* 0x008fec0003800000 */
[----:B------:R-:W-:-:S07]  /*2780*/  MOV R14, 0x27a0 ;  /* 0x000027a0000e7802 */ /* 0x000fce0000000f00 */
[----:B0-2---:R-:W-:Y:S05]  /*2790*/  CALL.REL.NOINC `($__internal_0_$__cuda_sm3x_div_rn_noftz_f32_slowpath) ;  /* 0x0000000000407944 */ /* 0x005fea0003c00000 */
[----:B------:R-:W-:-:S07]  /*27a0*/  MOV R9, R15 ;  /* 0x0000000f00097202 */ /* 0x000fce0000000f00 */
.L_x_37:
[----:B0-2---:R-:W-:Y:S05]  /*27b0*/  BSYNC.RECONVERGENT B1 ;  /* 0x0000000000017941 */ /* 0x005fea0003800200 */
.L_x_36:
[----:B------:R-:W0:Y:S01]  /*27c0*/  LDC.64 R10, c[0x0][0x3a8] ;  /* 0x0000ea00ff0a7b82 */ /* 0x000e220000000a00 */
[----:B------:R-:W1:Y:S01]  /*27d0*/  F2I.TRUNC.NTZ R9, R9 ;  /* 0x0000000900097305 */ /* 0x000e62000020f100 */
[----:B------:R-:W2:Y:S01]  /*27e0*/  LDCU UR5, c[0x0][0x390] ;  /* 0x00007200ff0577ac */ /* 0x000ea20008000800 */
[----:B------:R-:W-:-:S05]  /*27f0*/  IMAD.IADD R8, R5, 0x1, R8 ;  /* 0x0000000105087824 */ /* 0x000fca00078e0208 */
[----:B--2---:R-:W-:Y:S01]  /*2800*/  ISETP.GE.AND P0, PT, R8, UR5, PT ;  /* 0x0000000508007c0c */ /* 0x004fe2000bf06270 */
[----:B0-----:R-:W-:-:S05]  /*2810*/  IMAD.WIDE R12, R12, 0x2, R10 ;  /* 0x000000020c0c7825 */ /* 0x001fca00078e020a */
[----:B-1----:R1:W-:Y:S07]  /*2820*/  STG.E.U16 desc[UR6][R12.64], R9 ;  /* 0x000000090c007986 */ /* 0x0023ee000c101506 */
[----:B------:R-:W-:Y:S05]  /*2830*/  @!P0 BRA `(.L_x_38) ;  /* 0xfffffff000148947 */ /* 0x000fea000383ffff */
.L_x_29:
[----:B0-2---:R-:W-:Y:S05]  /*2840*/  BSYNC.RECONVERGENT B0 ;  /* 0x0000000000007941 */ /* 0x005fea0003800200 */
.L_x_28:
[----:B------:R-:W0:Y:S01]  /*2850*/  LDCU UR5, c[0x0][0x394] ;  /* 0x00007280ff0577ac */ /* 0x000e220008000800 */
[----:B------:R-:W-:-:S04]  /*2860*/  IADD3 R3, PT, PT, R2, R3, RZ ;  /* 0x0000000302037210 */ /* 0x000fc80007ffe0ff */
[----:B0-----:R-:W-:-:S13]  /*2870*/  ISETP.GE.AND P0, PT, R3, UR5, PT ;  /* 0x0000000503007c0c */ /* 0x001fda000bf06270 */
[----:B------:R-:W-:Y:S05]  /*2880*/  @!P0 BRA `(.L_x_39) ;  /* 0xffffffec00ec8947 */ /* 0x000fea000383ffff */
[----:B------:R-:W-:Y:S05]  /*2890*/  EXIT ;  /* 0x000000000000794d */ /* 0x000fea0003800000 */
        .weak           $__internal_0_$__cuda_sm3x_div_rn_noftz_f32_slowpath
        .type           $__internal_0_$__cuda_sm3x_div_rn_noftz_f32_slowpath,@function
        .size           $__internal_0_$__cuda_sm3x_div_rn_noftz_f32_slowpath,(.L_x_52 - $__internal_0_$__cuda_sm3x_div_rn_noftz_f32_slowpath)
$__internal_0_$__cuda_sm3x_div_rn_noftz_f32_slowpath:
[----:B------:R-:W-:Y:S01]  /*28a0*/  SHF.R.U32.HI R15, RZ, 0x17, R10 ;  /* 0x00000017ff0f7819 */ /* 0x000fe2000001160a */
[----:B------:R-:W-:Y:S01]  /*28b0*/  BSSY.RECONVERGENT B3, `(.L_x_40) ;  /* 0x0000062000037945 */ /* 0x000fe20003800200 */
[----:B------:R-:W-:Y:S02]  /*28c0*/  SHF.R.U32.HI R22, RZ, 0x17, R11 ;  /* 0x00000017ff167819 */ /* 0x000fe4000001160b */
[----:B------:R-:W-:Y:S02]  /*28d0*/  LOP3.LUT R15, R15, 0xff, RZ, 0xc0, !PT ;  /* 0x000000ff0f0f7812 */ /* 0x000fe400078ec0ff */
[----:B------:R-:W-:-:S03]  /*28e0*/  LOP3.LUT R22, R22, 0xff, RZ, 0xc0, !PT ;  /* 0x000000ff16167812 */ /* 0x000fc600078ec0ff */
[----:B------:R-:W-:Y:S01]  /*28f0*/  VIADD R20, R15, 0xffffffff ;  /* 0xffffffff0f147836 */ /* 0x000fe20000000000 */
[----:B------:R-:W-:-:S04]  /*2900*/  IADD3 R17, PT, PT, R22, -0x1, RZ ;  /* 0xffffffff16117810 */ /* 0x000fc80007ffe0ff */
[----:B------:R-:W-:-:S04]  /*2910*/  ISETP.GT.U32.AND P0, PT, R20, 0xfd, PT ;  /* 0x000000fd1400780c */ /* 0x000fc80003f04070 */
[----:B------:R-:W-:-:S13]  /*2920*/  ISETP.GT.U32.OR P0, PT, R17, 0xfd, P0 ;  /* 0x000000fd1100780c */ /* 0x000fda0000704470 */
[----:B------:R-:W-:Y:S01]  /*2930*/  @!P0 IMAD.MOV.U32 R16, RZ, RZ, RZ ;  /* 0x000000ffff108224 */ /* 0x000fe200078e00ff */
[----:B------:R-:W-:Y:S06]  /*2940*/  @!P0 BRA `(.L_x_41) ;  /* 0x00000000005c8947 */ /* 0x000fec0003800000 */
[----:B------:R-:W-:Y:S02]  /*2950*/  FSETP.GTU.FTZ.AND P0, PT, |R11|, +INF , PT ;  /* 0x7f8000000b00780b */ /* 0x000fe40003f1c200 */
[----:B------:R-:W-:-:S04]  /*2960*/  FSETP.GTU.FTZ.AND P1, PT, |R10|, +INF , PT ;  /* 0x7f8000000a00780b */ /* 0x000fc80003f3c200 */
[----:B------:R-:W-:-:S13]  /*2970*/  PLOP3.LUT P0, PT, P0, P1, PT, 0xf8, 0x8f ;  /* 0x00000000008f781c */ /* 0x000fda0000703f70 */
[----:B------:R-:W-:Y:S05]  /*2980*/  @P0 BRA `(.L_x_42) ;  /* 0x00000004004c0947 */ /* 0x000fea0003800000 */
[----:B------:R-:W-:-:S13]  /*2990*/  LOP3.LUT P0, RZ, R10, 0x7fffffff, R11, 0xc8, !PT ;  /* 0x7fffffff0aff7812 */ /* 0x000fda000780c80b */
[----:B------:R-:W-:Y:S05]  /*29a0*/  @!P0 BRA `(.L_x_43) ;  /* 0x00000004003c8947 */ /* 0x000fea0003800000 */
[C---:B------:R-:W-:Y:S02]  /*29b0*/  FSETP.NEU.FTZ.AND P1, PT, |R11|.reuse, +INF , PT ;  /* 0x7f8000000b00780b */ /* 0x040fe40003f3d200 */
[----:B------:R-:W-:Y:S02]  /*29c0*/  FSETP.NEU.FTZ.AND P2, PT, |R10|, +INF , PT ;  /* 0x7f8000000a00780b */ /* 0x000fe40003f5d200 */
[----:B------:R-:W-:-:S11]  /*29d0*/  FSETP.NEU.FTZ.AND P0, PT, |R11|, +INF , PT ;  /* 0x7f8000000b00780b */ /* 0x000fd60003f1d200 */
[----:B------:R-:W-:Y:S05]  /*29e0*/  @!P2 BRA !P1, `(.L_x_43) ;  /* 0x00000004002ca947 */ /* 0x000fea0004800000 */
[----:B------:R-:W-:-:S04]  /*29f0*/  LOP3.LUT P1, RZ, R11, 0x7fffffff, RZ, 0xc0, !PT ;  /* 0x7fffffff0bff7812 */ /* 0x000fc8000782c0ff */
[----:B------:R-:W-:-:S13]  /*2a00*/  PLOP3.LUT P1, PT, P2, P1, PT, 0x2f, 0xf2 ;  /* 0x0000000000f2781c */ /* 0x000fda0001722577 */
[----:B------:R-:W-:Y:S05]  /*2a10*/  @P1 BRA `(.L_x_44) ;  /* 0x0000000400181947 */ /* 0x000fea0003800000 */
[----:B------:R-:W-:-:S04]  /*2a20*/  LOP3.LUT P1, RZ, R10, 0x7fffffff, RZ, 0xc0, !PT ;  /* 0x7fffffff0aff7812 */ /* 0x000fc8000782c0ff */
[----:B------:R-:W-:-:S13]  /*2a30*/  PLOP3.LUT P0, PT, P0, P1, PT, 0x2f, 0xf2 ;  /* 0x0000000000f2781c */ /* 0x000fda0000702577 */
[----:B------:R-:W-:Y:S05]  /*2a40*/  @P0 BRA `(.L_x_45) ;  /* 0x0000000400000947 */ /* 0x000fea0003800000 */
[----:B------:R-:W-:Y:S02]  /*2a50*/  ISETP.GE.AND P0, PT, R17, RZ, PT ;  /* 0x000000ff1100720c */ /* 0x000fe40003f06270 */
[----:B------:R-:W-:-:S11]  /*2a60*/  ISETP.GE.AND P1, PT, R20, RZ, PT ;  /* 0x000000ff1400720c */ /* 0x000fd60003f26270 */
[----:B------:R-:W-:Y:S01]  /*2a70*/  @P0 MOV R16, RZ ;  /* 0x000000ff00100202 */ /* 0x000fe20000000f00 */
[----:B------:R-:W-:Y:S02]  /*2a80*/  @!P0 IMAD.MOV.U32 R16, RZ, RZ, -0x40 ;  /* 0xffffffc0ff108424 */ /* 0x000fe400078e00ff */
[----:B------:R-:W-:Y:S01]  /*2a90*/  @!P0 FFMA R11, R11, 1.84467440737095516160e+19, RZ ;  /* 0x5f8000000b0b8823 */ /* 0x000fe200000000ff */
[----:B------:R-:W-:Y:S02]  /*2aa0*/  @!P1 FFMA R10, R10, 1.84467440737095516160e+19, RZ ;  /* 0x5f8000000a0a9823 */ /* 0x000fe400000000ff */
[----:B------:R-:W-:-:S07]  /*2ab0*/  @!P1 IADD3 R16, PT, PT, R16, 0x40, RZ ;  /* 0x0000004010109810 */ /* 0x000fce0007ffe0ff */
.L_x_41:
[----:B------:R-:W-:Y:S01]  /*2ac0*/  LEA R17, R15, 0xc0800000, 0x17 ;  /* 0xc08000000f117811 */ /* 0x000fe200078eb8ff */
[----:B------:R-:W-:Y:S01]  /*2ad0*/  BSSY.RECONVERGENT B4, `(.L_x_46) ;  /* 0x0000036000047945 */ /* 0x000fe20003800200 */
[----:B------:R-:W-:-:S03]  /*2ae0*/  IADD3 R22, PT, PT, R22, -0x7f, RZ ;  /* 0xffffff8116167810 */ /* 0x000fc60007ffe0ff */
[----:B------:R-:W-:Y:S02]  /*2af0*/  IMAD.IADD R21, R10, 0x1, -R17 ;  /* 0x000000010a157824 */ /* 0x000fe400078e0a11 */
[----:B------:R-:W-:Y:S02]  /*2b00*/  IMAD R10, R22, -0x800000, R11 ;  /* 0xff800000160a7824 */ /* 0x000fe400078e020b */
[----:B------:R-:W0:Y:S01]  /*2b10*/  MUFU.RCP R20, R21 ;  /* 0x0000001500147308 */ /* 0x000e220000001000 */
[----:B------:R-:W-:-:S04]  /*2b20*/  FADD.FTZ R17, -R21, -RZ ;  /* 0x800000ff15117221 */ /* 0x000fc80000010100 */
[----:B0-----:R-:W-:-:S04]  /*2b30*/  FFMA R23, R20, R17, 1 ;  /* 0x3f80000014177423 */ /* 0x001fc80000000011 */
[----:B------:R-:W-:-:S04]  /*2b40*/  FFMA R20, R20, R23, R20 ;  /* 0x0000001714147223 */ /* 0x000fc80000000014 */
[----:B------:R-:W-:-:S04]  /*2b50*/  FFMA R11, R10, R20, RZ ;  /* 0x000000140a0b7223 */ /* 0x000fc800000000ff */
[----:B------:R-:W-:-:S04]  /*2b60*/  FFMA R23, R17, R11, R10 ;  /* 0x0000000b11177223 */ /* 0x000fc8000000000a */
[----:B------:R-:W-:-:S04]  /*2b70*/  FFMA R11, R20, R23, R11 ;  /* 0x00000017140b7223 */ /* 0x000fc8000000000b */
[----:B------:R-:W-:Y:S01]  /*2b80*/  FFMA R24, R17, R11, R10 ;  /* 0x0000000b11187223 */ /* 0x000fe2000000000a */
[----:B------:R-:W-:-:S03]  /*2b90*/  IADD3 R17, PT, PT, R22, 0x7f, -R15 ;  /* 0x0000007f16117810 */ /* 0x000fc60007ffe80f */
[----:B------:R-:W-:Y:S02]  /*2ba0*/  FFMA R10, R20, R24, R11 ;  /* 0x00000018140a7223 */ /* 0x000fe4000000000b */
[----:B------:R-:W-:-:S03]  /*2bb0*/  IMAD.IADD R17, R17, 0x1, R16 ;  /* 0x0000000111117824 */ /* 0x000fc600078e0210 */
[----:B------:R-:W-:-:S04]  /*2bc0*/  SHF.R.U32.HI R15, RZ, 0x17, R10 ;  /* 0x00000017ff0f7819 */ /* 0x000fc8000001160a */
[----:B------:R-:W-:-:S04]  /*2bd0*/  LOP3.LUT R16, R15, 0xff, RZ, 0xc0, !PT ;  /* 0x000000ff0f107812 */ /* 0x000fc800078ec0ff */
[----:B------:R-:W-:-:S05]  /*2be0*/  IADD3 R15, PT, PT, R16, R17, RZ ;  /* 0x00000011100f7210 */ /* 0x000fca0007ffe0ff */
[----:B------:R-:W-:-:S05]  /*2bf0*/  VIADD R16, R15, 0xffffffff ;  /* 0xffffffff0f107836 */ /* 0x000fca0000000000 */
[----:B------:R-:W-:-:S13]  /*2c00*/  ISETP.GE.U32.AND P0, PT, R16, 0xfe, PT ;  /* 0x000000fe1000780c */ /* 0x000fda0003f06070 */
[----:B------:R-:W-:Y:S05]  /*2c10*/  @!P0 BRA `(.L_x_47) ;  /* 0x0000000000808947 */ /* 0x000fea0003800000 */
[----:B------:R-:W-:-:S13]  /*2c20*/  ISETP.GT.AND P0, PT, R15, 0xfe, PT ;  /* 0x000000fe0f00780c */ /* 0x000fda0003f04270 */
[----:B------:R-:W-:Y:S05]  /*2c30*/  @P0 BRA `(.L_x_48) ;  /* 0x00000000006c0947 */ /* 0x000fea0003800000 */
[----:B------:R-:W-:-:S13]  /*2c40*/  ISETP.GE.AND P0, PT, R15, 0x1, PT ;  /* 0x000000010f00780c */ /* 0x000fda0003f06270 */
[----:B------:R-:W-:Y:S05]  /*2c50*/  @P0 BRA `(.L_x_49) ;  /* 0x0000000000740947 */ /* 0x000fea0003800000 */
[----:B------:R-:W-:Y:S02]  /*2c60*/  ISETP.GE.AND P0, PT, R15, -0x18, PT ;  /* 0xffffffe80f00780c */ /* 0x000fe40003f06270 */
[----:B------:R-:W-:-:S11]  /*2c70*/  LOP3.LUT R10, R10, 0x80000000, RZ, 0xc0, !PT ;  /* 0x800000000a0a7812 */ /* 0x000fd600078ec0ff */
[----:B------:R-:W-:Y:S05]  /*2c80*/  @!P0 BRA `(.L_x_49) ;  /* 0x0000000000688947 */ /* 0x000fea0003800000 */
[CCC-:B------:R-:W-:Y:S01]  /*2c90*/  FFMA.RZ R17, R20.reuse, R24.reuse, R11.reuse ;  /* 0x0000001814117223 */ /* 0x1c0fe2000000c00b */
[CCC-:B------:R-:W-:Y:S01]  /*2ca0*/  FFMA.RP R16, R20.reuse, R24.reuse, R11.reuse ;  /* 0x0000001814107223 */ /* 0x1c0fe2000000800b */
[----:B------:R-:W-:Y:S01]  /*2cb0*/  FFMA.RM R11, R20, R24, R11 ;  /* 0x00000018140b7223 */ /* 0x000fe2000000400b */
[----:B------:R-:W-:Y:S02]  /*2cc0*/  IADD3 R20, PT, PT, R15, 0x20, RZ ;  /* 0x000000200f147810 */ /* 0x000fe40007ffe0ff */
[----:B------:R-:W-:Y:S02]  /*2cd0*/  LOP3.LUT R17, R17, 0x7fffff, RZ, 0xc0, !PT ;  /* 0x007fffff11117812 */ /* 0x000fe400078ec0ff */
[----:B------:R-:W-:Y:S02]  /*2ce0*/  ISETP.NE.AND P2, PT, R15, RZ, PT ;  /* 0x000000ff0f00720c */ /* 0x000fe40003f45270 */
[----:B------:R-:W-:Y:S02]  /*2cf0*/  LOP3.LUT R17, R17, 0x800000, RZ, 0xfc, !PT ;  /* 0x0080000011117812 */ /* 0x000fe400078efcff */
[----:B------:R-:W-:Y:S01]  /*2d00*/  ISETP.NE.AND P1, PT, R15, RZ, PT ;  /* 0x000000ff0f00720c */ /* 0x000fe20003f25270 */
[----:B------:R-:W-:Y:S01]  /*2d10*/  IMAD.MOV R15, RZ, RZ, -R15 ;  /* 0x000000ffff0f7224 */ /* 0x000fe200078e0a0f */
[----:B------:R-:W-:-:S02]  /*2d20*/  SHF.L.U32 R20, R17, R20, RZ ;  /* 0x0000001411147219 */ /* 0x000fc400000006ff */
[----:B------:R-:W-:Y:S02]  /*2d30*/  FSETP.NEU.FTZ.AND P0, PT, R16, R11, PT ;  /* 0x0000000b1000720b */ /* 0x000fe40003f1d000 */
[----:B------:R-:W-:Y:S02]  /*2d40*/  SEL R16, R15, RZ, P2 ;  /* 0x000000ff0f107207 */ /* 0x000fe40001000000 */
[----:B------:R-:W-:Y:S02]  /*2d50*/  ISETP.NE.AND P1, PT, R20, RZ, P1 ;  /* 0x000000ff1400720c */ /* 0x000fe40000f25270 */
[----:B------:R-:W-:Y:S02]  /*2d60*/  SHF.R.U32.HI R16, RZ, R16, R17 ;  /* 0x00000010ff107219 */ /* 0x000fe40000011611 */
[----:B------:R-:W-:Y:S02]  /*2d70*/  PLOP3.LUT P0, PT, P0, P1, PT, 0xf8, 0x8f ;  /* 0x00000000008f781c */ /* 0x000fe40000703f70 */
[----:B------:R-:W-:-:S02]  /*2d80*/  SHF.R.U32.HI R20, RZ, 0x1, R16 ;  /* 0x00000001ff147819 */ /* 0x000fc40000011610 */
[----:B------:R-:W-:-:S04]  /*2d90*/  SEL R11, RZ, 0x1, !P0 ;  /* 0x00000001ff0b7807 */ /* 0x000fc80004000000 */
[----:B------:R-:W-:-:S04]  /*2da0*/  LOP3.LUT R11, R11, 0x1, R20, 0xf8, !PT ;  /* 0x000000010b0b7812 */ /* 0x000fc800078ef814 */
[----:B------:R-:W-:-:S04]  /*2db0*/  LOP3.LUT R11, R11, R16, RZ, 0xc0, !PT ;  /* 0x000000100b0b7212 */ /* 0x000fc800078ec0ff */
[----:B------:R-:W-:-:S04]  /*2dc0*/  IADD3 R11, PT, PT, R20, R11, RZ ;  /* 0x0000000b140b7210 */ /* 0x000fc80007ffe0ff */
[----:B------:R-:W-:Y:S01]  /*2dd0*/  LOP3.LUT R10, R11, R10, RZ, 0xfc, !PT ;  /* 0x0000000a0b0a7212 */ /* 0x000fe200078efcff */
[----:B------:R-:W-:Y:S06]  /*2de0*/  BRA `(.L_x_49) ;  /* 0x0000000000107947 */ /* 0x000fec0003800000 */
.L_x_48:
[----:B------:R-:W-:-:S04]  /*2df0*/  LOP3.LUT R10, R10, 0x80000000, RZ, 0xc0, !PT ;  /* 0x800000000a0a7812 */ /* 0x000fc800078ec0ff */
[----:B------:R-:W-:Y:S01]  /*2e00*/  LOP3.LUT R10, R10, 0x7f800000, RZ, 0xfc, !PT ;  /* 0x7f8000000a0a7812 */ /* 0x000fe200078efcff */
[----:B------:R-:W-:Y:S06]  /*2e10*/  BRA `(.L_x_49) ;  /* 0x0000000000047947 */ /* 0x000fec0003800000 */
.L_x_47:
[----:B------:R-:W-:-:S07]  /*2e20*/  IMAD R10, R17, 0x800000, R10 ;  /* 0x00800000110a7824 */ /* 0x000fce00078e020a */
.L_x_49:
[----:B------:R-:W-:Y:S05]  /*2e30*/  BSYNC.RECONVERGENT B4 ;  /* 0x0000000000047941 */ /* 0x000fea0003800200 */
.L_x_46:
[----:B------:R-:W-:Y:S05]  /*2e40*/  BRA `(.L_x_50) ;  /* 0x0000000000207947 */ /* 0x000fea0003800000 */
.L_x_45:
[----:B------:R-:W-:-:S04]  /*2e50*/  LOP3.LUT R10, R10, 0x80000000, R11, 0x48, !PT ;  /* 0x800000000a0a7812 */ /* 0x000fc800078e480b */
[----:B------:R-:W-:Y:S01]  /*2e60*/  LOP3.LUT R10, R10, 0x7f800000, RZ, 0xfc, !PT ;  /* 0x7f8000000a0a7812 */ /* 0x000fe200078efcff */
[----:B------:R-:W-:Y:S06]  /*2e70*/  BRA `(.L_x_50) ;  /* 0x0000000000147947 */ /* 0x000fec0003800000 */
.L_x_44:
[----:B------:R-:W-:Y:S01]  /*2e80*/  LOP3.LUT R10, R10, 0x80000000, R11, 0x48, !PT ;  /* 0x800000000a0a7812 */ /* 0x000fe200078e480b */
[----:B------:R-:W-:Y:S06]  /*2e90*/  BRA `(.L_x_50) ;  /* 0x00000000000c7947 */ /* 0x000fec0003800000 */
.L_x_43:
[----:B------:R-:W0:Y:S01]  /*2ea0*/  MUFU.RSQ R10, -QNAN ;  /* 0xffc00000000a7908 */ /* 0x000e220000001400 */
[----:B------:R-:W-:Y:S05]  /*2eb0*/  BRA `(.L_x_50) ;  /* 0x0000000000047947 */ /* 0x000fea0003800000 */
.L_x_42:
[----:B------:R-:W-:-:S07]  /*2ec0*/  FADD.FTZ R10, R11, R10 ;  /* 0x0000000a0b0a7221 */ /* 0x000fce0000010000 */
.L_x_50:
[----:B------:R-:W-:Y:S05]  /*2ed0*/  BSYNC.RECONVERGENT B3 ;  /* 0x0000000000037941 */ /* 0x000fea0003800200 */
.L_x_40:
[----:B------:R-:W-:Y:S01]  /*2ee0*/  HFMA2 R11, -RZ, RZ, 0, 0 ;  /* 0x00000000ff0b7431 */ /* 0x000fe200000001ff */
[----:B0-----:R-:W-:Y:S01]  /*2ef0*/  MOV R15, R10 ;  /* 0x0000000a000f7202 */ /* 0x001fe20000000f00 */
[----:B------:R-:W-:-:S04]  /*2f00*/  IMAD.MOV.U32 R10, RZ, RZ, R14 ;  /* 0x000000ffff0a7224 */ /* 0x000fc800078e000e */
[----:B------:R-:W-:Y:S05]  /*2f10*/  RET.REL.NODEC R10 `(_Z13gaussian_utilPhfiiiPfS0_Ps) ;  /* 0xffffffd00a387950 */ /* 0x000fea0003c3ffff */
.L_x_51:
[----:B------:R-:W-:-:S00]  /*2f20*/  BRA `(.L_x_51) ;  /* 0xfffffffc00fc7947 */ /* 0x000fc0000383ffff */
[----:B------:R-:W-:-:S00]  /*2f30*/  NOP ;  /* 0x0000000000007918 */ /* 0x000fc00000000000 */
        /* <DEDUP_REMOVED lines=12> */
.L_x_52:


//--------------------- .nv.shared.reserved.0     --------------------------
	.section	.nv.shared.reserved.0,"aw",@nobits
	.weak		__nv_reservedSMEM_offset_0_alias
	.size		__nv_reservedSMEM_offset_0_alias, 0, 64
	.other		__nv_reservedSMEM_offset_0_alias,@"STO_CUDA_RESERVED_SHARED STV_DEFAULT"
__nv_reservedSMEM_offset_0_alias:
	.zero		0
	.zero		64


//--------------------- .nv.constant0._Z13gaussian_utilPhfiiiPfS0_Ps --------------------------
	.section	.nv.constant0._Z13gaussian_utilPhfiiiPfS0_Ps,"a",@progbits
	.sectionflags	@""
	.align	4
.nv.constant0._Z13gaussian_utilPhfiiiPfS0_Ps:
	.zero		944


//--------------------- SYMBOLS --------------------------

	.type		.nv.reservedSmem.offset0,@object
	.size		.nv.reservedSmem.offset0,0x4
